//
// Generated by NVIDIA NVVM Compiler
//
// Compiler Build ID: CL-36424714
// Cuda compilation tools, release 13.0, V13.0.88
// Based on NVVM 20.0.0
//

.version 9.0
.target sm_100
.address_size 64

	// .globl	_Z22memory_coalescedKernelPfS_S_S_iii
// _ZZ14externalKernelPfS_S_iiiiE6values has been demoted
// _ZZ14externalKernelPfS_S_iiiiE19intermediate_shared has been demoted

.visible .entry _Z22memory_coalescedKernelPfS_S_S_iii(
	.param .u64 .ptr .align 1 _Z22memory_coalescedKernelPfS_S_S_iii_param_0,
	.param .u64 .ptr .align 1 _Z22memory_coalescedKernelPfS_S_S_iii_param_1,
	.param .u64 .ptr .align 1 _Z22memory_coalescedKernelPfS_S_S_iii_param_2,
	.param .u64 .ptr .align 1 _Z22memory_coalescedKernelPfS_S_S_iii_param_3,
	.param .u32 _Z22memory_coalescedKernelPfS_S_S_iii_param_4,
	.param .u32 _Z22memory_coalescedKernelPfS_S_S_iii_param_5,
	.param .u32 _Z22memory_coalescedKernelPfS_S_S_iii_param_6
)
{
	.reg .pred 	%p<11>;
	.reg .b32 	%r<57>;
	.reg .b32 	%f<128>;
	.reg .b64 	%rd<61>;

	ld.param.u64 	%rd11, [_Z22memory_coalescedKernelPfS_S_S_iii_param_0];
	ld.param.u64 	%rd12, [_Z22memory_coalescedKernelPfS_S_S_iii_param_1];
	ld.param.u64 	%rd9, [_Z22memory_coalescedKernelPfS_S_S_iii_param_2];
	ld.param.u64 	%rd10, [_Z22memory_coalescedKernelPfS_S_S_iii_param_3];
	ld.param.u32 	%r32, [_Z22memory_coalescedKernelPfS_S_S_iii_param_4];
	ld.param.u32 	%r34, [_Z22memory_coalescedKernelPfS_S_S_iii_param_5];
	ld.param.u32 	%r33, [_Z22memory_coalescedKernelPfS_S_S_iii_param_6];
	cvta.to.global.u64 	%rd1, %rd12;
	cvta.to.global.u64 	%rd2, %rd11;
	mov.u32 	%r35, %ctaid.x;
	mov.u32 	%r36, %ntid.x;
	mul.lo.s32 	%r1, %r35, %r36;
	mov.u32 	%r2, %tid.x;
	add.s32 	%r3, %r1, %r2;
	setp.ge.s32 	%p1, %r3, %r34;
	@%p1 bra 	$L__BB0_15;
	setp.lt.s32 	%p2, %r33, 1;
	mov.f32 	%f127, 0f00000000;
	@%p2 bra 	$L__BB0_14;
	and.b32  	%r4, %r33, 15;
	setp.lt.u32 	%p3, %r33, 16;
	mov.f32 	%f127, 0f00000000;
	mov.b32 	%r51, 0;
	mov.u32 	%r50, %r51;
	@%p3 bra 	$L__BB0_5;
	and.b32  	%r51, %r33, 2147483632;
	neg.s32 	%r48, %r51;
	shl.b32 	%r7, %r32, 4;
	add.s64 	%rd59, %rd2, 32;
	mov.f32 	%f127, 0f00000000;
	mov.b32 	%r50, 0;
	mul.wide.s32 	%rd15, %r32, 4;
	mov.u32 	%r47, %r3;
$L__BB0_4:
	.pragma "nounroll";
	ld.global.f32 	%f18, [%rd59+-32];
	mul.wide.s32 	%rd13, %r47, 4;
	add.s64 	%rd14, %rd1, %rd13;
	ld.global.f32 	%f19, [%rd14];
	fma.rn.f32 	%f20, %f18, %f19, %f127;
	ld.global.f32 	%f21, [%rd59+-28];
	add.s64 	%rd16, %rd14, %rd15;
	ld.global.f32 	%f22, [%rd16];
	fma.rn.f32 	%f23, %f21, %f22, %f20;
	ld.global.f32 	%f24, [%rd59+-24];
	add.s64 	%rd17, %rd16, %rd15;
	ld.global.f32 	%f25, [%rd17];
	fma.rn.f32 	%f26, %f24, %f25, %f23;
	ld.global.f32 	%f27, [%rd59+-20];
	add.s64 	%rd18, %rd17, %rd15;
	ld.global.f32 	%f28, [%rd18];
	fma.rn.f32 	%f29, %f27, %f28, %f26;
	ld.global.f32 	%f30, [%rd59+-16];
	add.s64 	%rd19, %rd18, %rd15;
	ld.global.f32 	%f31, [%rd19];
	fma.rn.f32 	%f32, %f30, %f31, %f29;
	ld.global.f32 	%f33, [%rd59+-12];
	add.s64 	%rd20, %rd19, %rd15;
	ld.global.f32 	%f34, [%rd20];
	fma.rn.f32 	%f35, %f33, %f34, %f32;
	ld.global.f32 	%f36, [%rd59+-8];
	add.s64 	%rd21, %rd20, %rd15;
	ld.global.f32 	%f37, [%rd21];
	fma.rn.f32 	%f38, %f36, %f37, %f35;
	ld.global.f32 	%f39, [%rd59+-4];
	add.s64 	%rd22, %rd21, %rd15;
	ld.global.f32 	%f40, [%rd22];
	fma.rn.f32 	%f41, %f39, %f40, %f38;
	ld.global.f32 	%f42, [%rd59];
	add.s64 	%rd23, %rd22, %rd15;
	ld.global.f32 	%f43, [%rd23];
	fma.rn.f32 	%f44, %f42, %f43, %f41;
	ld.global.f32 	%f45, [%rd59+4];
	add.s64 	%rd24, %rd23, %rd15;
	ld.global.f32 	%f46, [%rd24];
	fma.rn.f32 	%f47, %f45, %f46, %f44;
	ld.global.f32 	%f48, [%rd59+8];
	add.s64 	%rd25, %rd24, %rd15;
	ld.global.f32 	%f49, [%rd25];
	fma.rn.f32 	%f50, %f48, %f49, %f47;
	ld.global.f32 	%f51, [%rd59+12];
	add.s64 	%rd26, %rd25, %rd15;
	ld.global.f32 	%f52, [%rd26];
	fma.rn.f32 	%f53, %f51, %f52, %f50;
	ld.global.f32 	%f54, [%rd59+16];
	add.s64 	%rd27, %rd26, %rd15;
	ld.global.f32 	%f55, [%rd27];
	fma.rn.f32 	%f56, %f54, %f55, %f53;
	ld.global.f32 	%f57, [%rd59+20];
	add.s64 	%rd28, %rd27, %rd15;
	ld.global.f32 	%f58, [%rd28];
	fma.rn.f32 	%f59, %f57, %f58, %f56;
	ld.global.f32 	%f60, [%rd59+24];
	add.s64 	%rd29, %rd28, %rd15;
	ld.global.f32 	%f61, [%rd29];
	fma.rn.f32 	%f62, %f60, %f61, %f59;
	ld.global.f32 	%f63, [%rd59+28];
	add.s64 	%rd30, %rd29, %rd15;
	ld.global.f32 	%f64, [%rd30];
	fma.rn.f32 	%f127, %f63, %f64, %f62;
	add.s32 	%r48, %r48, 16;
	add.s32 	%r47, %r47, %r7;
	add.s32 	%r50, %r50, %r7;
	add.s64 	%rd59, %rd59, 64;
	setp.ne.s32 	%p4, %r48, 0;
	@%p4 bra 	$L__BB0_4;
$L__BB0_5:
	setp.eq.s32 	%p5, %r4, 0;
	@%p5 bra 	$L__BB0_14;
	and.b32  	%r16, %r33, 7;
	setp.lt.u32 	%p6, %r4, 8;
	@%p6 bra 	$L__BB0_8;
	mul.wide.u32 	%rd31, %r51, 4;
	add.s64 	%rd32, %rd2, %rd31;
	ld.global.f32 	%f66, [%rd32];
	add.s32 	%r39, %r50, %r3;
	mul.wide.s32 	%rd33, %r39, 4;
	add.s64 	%rd34, %rd1, %rd33;
	ld.global.f32 	%f67, [%rd34];
	fma.rn.f32 	%f68, %f66, %f67, %f127;
	ld.global.f32 	%f69, [%rd32+4];
	mul.wide.s32 	%rd35, %r32, 4;
	add.s64 	%rd36, %rd34, %rd35;
	ld.global.f32 	%f70, [%rd36];
	fma.rn.f32 	%f71, %f69, %f70, %f68;
	ld.global.f32 	%f72, [%rd32+8];
	add.s64 	%rd37, %rd36, %rd35;
	ld.global.f32 	%f73, [%rd37];
	fma.rn.f32 	%f74, %f72, %f73, %f71;
	ld.global.f32 	%f75, [%rd32+12];
	add.s64 	%rd38, %rd37, %rd35;
	ld.global.f32 	%f76, [%rd38];
	fma.rn.f32 	%f77, %f75, %f76, %f74;
	ld.global.f32 	%f78, [%rd32+16];
	add.s64 	%rd39, %rd38, %rd35;
	ld.global.f32 	%f79, [%rd39];
	fma.rn.f32 	%f80, %f78, %f79, %f77;
	ld.global.f32 	%f81, [%rd32+20];
	add.s64 	%rd40, %rd39, %rd35;
	ld.global.f32 	%f82, [%rd40];
	fma.rn.f32 	%f83, %f81, %f82, %f80;
	ld.global.f32 	%f84, [%rd32+24];
	add.s64 	%rd41, %rd40, %rd35;
	ld.global.f32 	%f85, [%rd41];
	fma.rn.f32 	%f86, %f84, %f85, %f83;
	ld.global.f32 	%f87, [%rd32+28];
	add.s64 	%rd42, %rd41, %rd35;
	ld.global.f32 	%f88, [%rd42];
	fma.rn.f32 	%f127, %f87, %f88, %f86;
	shl.b32 	%r40, %r32, 3;
	add.s32 	%r50, %r40, %r50;
	add.s32 	%r51, %r51, 8;
$L__BB0_8:
	setp.eq.s32 	%p7, %r16, 0;
	@%p7 bra 	$L__BB0_14;
	and.b32  	%r21, %r33, 3;
	setp.lt.u32 	%p8, %r16, 4;
	@%p8 bra 	$L__BB0_11;
	mul.wide.u32 	%rd43, %r51, 4;
	add.s64 	%rd44, %rd2, %rd43;
	ld.global.f32 	%f90, [%rd44];
	add.s32 	%r41, %r50, %r3;
	mul.wide.s32 	%rd45, %r41, 4;
	add.s64 	%rd46, %rd1, %rd45;
	ld.global.f32 	%f91, [%rd46];
	fma.rn.f32 	%f92, %f90, %f91, %f127;
	ld.global.f32 	%f93, [%rd44+4];
	mul.wide.s32 	%rd47, %r32, 4;
	add.s64 	%rd48, %rd46, %rd47;
	ld.global.f32 	%f94, [%rd48];
	fma.rn.f32 	%f95, %f93, %f94, %f92;
	ld.global.f32 	%f96, [%rd44+8];
	add.s64 	%rd49, %rd48, %rd47;
	ld.global.f32 	%f97, [%rd49];
	fma.rn.f32 	%f98, %f96, %f97, %f95;
	ld.global.f32 	%f99, [%rd44+12];
	add.s64 	%rd50, %rd49, %rd47;
	ld.global.f32 	%f100, [%rd50];
	fma.rn.f32 	%f127, %f99, %f100, %f98;
	shl.b32 	%r42, %r32, 2;
	add.s32 	%r50, %r42, %r50;
	add.s32 	%r51, %r51, 4;
$L__BB0_11:
	setp.eq.s32 	%p9, %r21, 0;
	@%p9 bra 	$L__BB0_14;
	mul.wide.u32 	%rd51, %r51, 4;
	add.s64 	%rd60, %rd2, %rd51;
	add.s32 	%r43, %r2, %r50;
	add.s32 	%r56, %r43, %r1;
	neg.s32 	%r55, %r21;
$L__BB0_13:
	.pragma "nounroll";
	mul.wide.s32 	%rd52, %r56, 4;
	add.s64 	%rd53, %rd1, %rd52;
	ld.global.f32 	%f101, [%rd60];
	ld.global.f32 	%f102, [%rd53];
	fma.rn.f32 	%f127, %f101, %f102, %f127;
	add.s64 	%rd60, %rd60, 4;
	add.s32 	%r56, %r56, %r32;
	add.s32 	%r55, %r55, 1;
	setp.ne.s32 	%p10, %r55, 0;
	@%p10 bra 	$L__BB0_13;
$L__BB0_14:
	fma.rn.f32 	%f103, %f127, 0f3BBB989D, 0f3F000000;
	cvt.sat.f32.f32 	%f104, %f103;
	mov.f32 	%f105, 0f4B400001;
	mov.f32 	%f106, 0f437C0000;
	fma.rm.f32 	%f107, %f104, %f106, %f105;
	add.f32 	%f108, %f107, 0fCB40007F;
	neg.f32 	%f109, %f108;
	fma.rn.f32 	%f110, %f127, 0f3FB8AA3B, %f109;
	fma.rn.f32 	%f111, %f127, 0f32A57060, %f110;
	mov.b32 	%r44, %f107;
	shl.b32 	%r45, %r44, 23;
	mov.b32 	%f112, %r45;
	ex2.approx.ftz.f32 	%f113, %f111;
	mul.f32 	%f114, %f113, %f112;
	add.f32 	%f115, %f114, 0f3F800000;
	div.rn.f32 	%f116, %f114, %f115;
	cvta.to.global.u64 	%rd54, %rd9;
	mul.wide.s32 	%rd55, %r3, 4;
	add.s64 	%rd56, %rd54, %rd55;
	ld.global.f32 	%f117, [%rd56];
	sub.f32 	%f118, %f116, %f117;
	cvta.to.global.u64 	%rd57, %rd10;
	add.s64 	%rd58, %rd57, %rd55;
	st.global.f32 	[%rd58], %f118;
$L__BB0_15:
	ret;

}
	// .globl	_Z14externalKernelPfS_S_iiii
.visible .entry _Z14externalKernelPfS_S_iiii(
	.param .u64 .ptr .align 1 _Z14externalKernelPfS_S_iiii_param_0,
	.param .u64 .ptr .align 1 _Z14externalKernelPfS_S_iiii_param_1,
	.param .u64 .ptr .align 1 _Z14externalKernelPfS_S_iiii_param_2,
	.param .u32 _Z14externalKernelPfS_S_iiii_param_3,
	.param .u32 _Z14externalKernelPfS_S_iiii_param_4,
	.param .u32 _Z14externalKernelPfS_S_iiii_param_5,
	.param .u32 _Z14externalKernelPfS_S_iiii_param_6
)
{
	.reg .pred 	%p<15>;
	.reg .b32 	%r<70>;
	.reg .b32 	%f<94>;
	.reg .b64 	%rd<13>;
	// demoted variable
	.shared .align 4 .b8 _ZZ14externalKernelPfS_S_iiiiE6values[3712];
	// demoted variable
	.shared .align 4 .b8 _ZZ14externalKernelPfS_S_iiiiE19intermediate_shared[128];
	ld.param.u64 	%rd3, [_Z14externalKernelPfS_S_iiii_param_0];
	ld.param.u64 	%rd4, [_Z14externalKernelPfS_S_iiii_param_1];
	ld.param.u64 	%rd5, [_Z14externalKernelPfS_S_iiii_param_2];
	ld.param.u32 	%r34, [_Z14externalKernelPfS_S_iiii_param_3];
	ld.param.u32 	%r35, [_Z14externalKernelPfS_S_iiii_param_4];
	ld.param.u32 	%r36, [_Z14externalKernelPfS_S_iiii_param_6];
	mov.u32 	%r1, %tid.x;
	mov.u32 	%r2, %tid.y;
	cvt.rn.f32.s32 	%f18, %r35;
	cvt.rn.f32.s32 	%f19, %r36;
	div.rn.f32 	%f20, %f18, %f19;
	cvt.rpi.f32.f32 	%f1, %f20;
	setp.leu.f32 	%p1, %f1, 0f00000000;
	@%p1 bra 	$L__BB1_7;
	shl.b32 	%r38, %r1, 2;
	mov.u32 	%r39, _ZZ14externalKernelPfS_S_iiiiE19intermediate_shared;
	add.s32 	%r3, %r39, %r38;
	mul.lo.s32 	%r4, %r34, %r2;
	mov.u32 	%r40, _ZZ14externalKernelPfS_S_iiiiE6values;
	mad.lo.s32 	%r41, %r1, 116, %r40;
	shl.b32 	%r42, %r2, 2;
	add.s32 	%r5, %r41, %r42;
	cvta.to.global.u64 	%rd1, %rd5;
	cvta.to.global.u64 	%rd2, %rd4;
	mov.b32 	%r61, 0;
$L__BB1_2:
	mad.lo.s32 	%r7, %r61, %r36, %r1;
	setp.ge.s32 	%p2, %r7, %r35;
	@%p2 bra 	$L__BB1_6;
	setp.ne.s32 	%p3, %r2, 0;
	@%p3 bra 	$L__BB1_5;
	mul.wide.s32 	%rd6, %r7, 4;
	add.s64 	%rd7, %rd1, %rd6;
	ld.global.f32 	%f21, [%rd7];
	st.shared.f32 	[%r3], %f21;
$L__BB1_5:
	bar.sync 	0;
	add.s32 	%r43, %r7, %r4;
	mul.wide.s32 	%rd8, %r43, 4;
	add.s64 	%rd9, %rd2, %rd8;
	ld.global.f32 	%f22, [%rd9];
	ld.shared.f32 	%f23, [%r3];
	ld.shared.f32 	%f24, [%r5];
	fma.rn.f32 	%f25, %f22, %f23, %f24;
	st.shared.f32 	[%r5], %f25;
	bar.sync 	0;
$L__BB1_6:
	add.s32 	%r61, %r61, 1;
	cvt.rn.f32.u32 	%f26, %r61;
	setp.gt.f32 	%p4, %f1, %f26;
	@%p4 bra 	$L__BB1_2;
$L__BB1_7:
	setp.ne.s32 	%p5, %r1, 0;
	@%p5 bra 	$L__BB1_25;
	setp.gt.s32 	%p6, %r36, 1;
	@%p6 bra 	$L__BB1_10;
	shl.b32 	%r44, %r2, 2;
	mov.u32 	%r45, _ZZ14externalKernelPfS_S_iiiiE6values;
	add.s32 	%r46, %r45, %r44;
	ld.shared.f32 	%f92, [%r46];
	bra.uni 	$L__BB1_24;
$L__BB1_10:
	shl.b32 	%r48, %r2, 2;
	mov.u32 	%r49, _ZZ14externalKernelPfS_S_iiiiE6values;
	add.s32 	%r9, %r49, %r48;
	ld.shared.f32 	%f92, [%r9];
	add.s32 	%r10, %r36, -1;
	add.s32 	%r50, %r36, -2;
	and.b32  	%r11, %r10, 15;
	setp.lt.u32 	%p7, %r50, 15;
	mov.b32 	%r66, 1;
	@%p7 bra 	$L__BB1_14;
	and.b32  	%r52, %r10, -16;
	neg.s32 	%r64, %r52;
	add.s32 	%r55, %r48, %r49;
	add.s32 	%r62, %r55, 928;
	mov.b32 	%r63, 0;
$L__BB1_12:
	.pragma "nounroll";
	ld.shared.f32 	%f28, [%r62+-812];
	add.f32 	%f29, %f28, %f92;
	ld.shared.f32 	%f30, [%r62+-696];
	add.f32 	%f31, %f30, %f29;
	ld.shared.f32 	%f32, [%r62+-580];
	add.f32 	%f33, %f32, %f31;
	ld.shared.f32 	%f34, [%r62+-464];
	add.f32 	%f35, %f34, %f33;
	ld.shared.f32 	%f36, [%r62+-348];
	add.f32 	%f37, %f36, %f35;
	ld.shared.f32 	%f38, [%r62+-232];
	add.f32 	%f39, %f38, %f37;
	ld.shared.f32 	%f40, [%r62+-116];
	add.f32 	%f41, %f40, %f39;
	ld.shared.f32 	%f42, [%r62];
	add.f32 	%f43, %f42, %f41;
	ld.shared.f32 	%f44, [%r62+116];
	add.f32 	%f45, %f44, %f43;
	ld.shared.f32 	%f46, [%r62+232];
	add.f32 	%f47, %f46, %f45;
	ld.shared.f32 	%f48, [%r62+348];
	add.f32 	%f49, %f48, %f47;
	ld.shared.f32 	%f50, [%r62+464];
	add.f32 	%f51, %f50, %f49;
	ld.shared.f32 	%f52, [%r62+580];
	add.f32 	%f53, %f52, %f51;
	ld.shared.f32 	%f54, [%r62+696];
	add.f32 	%f55, %f54, %f53;
	ld.shared.f32 	%f56, [%r62+812];
	add.f32 	%f57, %f56, %f55;
	ld.shared.f32 	%f58, [%r62+928];
	add.f32 	%f92, %f58, %f57;
	add.s32 	%r64, %r64, 16;
	add.s32 	%r63, %r63, 16;
	add.s32 	%r62, %r62, 1856;
	setp.ne.s32 	%p8, %r64, 0;
	@%p8 bra 	$L__BB1_12;
	add.s32 	%r66, %r63, 1;
$L__BB1_14:
	setp.eq.s32 	%p9, %r11, 0;
	@%p9 bra 	$L__BB1_23;
	and.b32  	%r22, %r10, 7;
	setp.lt.u32 	%p10, %r11, 8;
	@%p10 bra 	$L__BB1_17;
	mad.lo.s32 	%r56, %r66, 116, %r9;
	ld.shared.f32 	%f60, [%r56];
	add.f32 	%f61, %f60, %f92;
	ld.shared.f32 	%f62, [%r56+116];
	add.f32 	%f63, %f62, %f61;
	ld.shared.f32 	%f64, [%r56+232];
	add.f32 	%f65, %f64, %f63;
	ld.shared.f32 	%f66, [%r56+348];
	add.f32 	%f67, %f66, %f65;
	ld.shared.f32 	%f68, [%r56+464];
	add.f32 	%f69, %f68, %f67;
	ld.shared.f32 	%f70, [%r56+580];
	add.f32 	%f71, %f70, %f69;
	ld.shared.f32 	%f72, [%r56+696];
	add.f32 	%f73, %f72, %f71;
	ld.shared.f32 	%f74, [%r56+812];
	add.f32 	%f92, %f74, %f73;
	add.s32 	%r66, %r66, 8;
$L__BB1_17:
	setp.eq.s32 	%p11, %r22, 0;
	@%p11 bra 	$L__BB1_23;
	and.b32  	%r25, %r10, 3;
	setp.lt.u32 	%p12, %r22, 4;
	@%p12 bra 	$L__BB1_20;
	mad.lo.s32 	%r57, %r66, 116, %r9;
	ld.shared.f32 	%f76, [%r57];
	add.f32 	%f77, %f76, %f92;
	ld.shared.f32 	%f78, [%r57+116];
	add.f32 	%f79, %f78, %f77;
	ld.shared.f32 	%f80, [%r57+232];
	add.f32 	%f81, %f80, %f79;
	ld.shared.f32 	%f82, [%r57+348];
	add.f32 	%f92, %f82, %f81;
	add.s32 	%r66, %r66, 4;
$L__BB1_20:
	setp.eq.s32 	%p13, %r25, 0;
	@%p13 bra 	$L__BB1_23;
	mad.lo.s32 	%r59, %r66, 116, %r48;
	add.s32 	%r69, %r49, %r59;
	neg.s32 	%r68, %r25;
$L__BB1_22:
	.pragma "nounroll";
	ld.shared.f32 	%f83, [%r69];
	add.f32 	%f92, %f83, %f92;
	add.s32 	%r69, %r69, 116;
	add.s32 	%r68, %r68, 1;
	setp.ne.s32 	%p14, %r68, 0;
	@%p14 bra 	$L__BB1_22;
$L__BB1_23:
	st.shared.f32 	[%r9], %f92;
$L__BB1_24:
	cvta.to.global.u64 	%rd10, %rd3;
	mul.wide.u32 	%rd11, %r2, 4;
	add.s64 	%rd12, %rd10, %rd11;
	st.global.f32 	[%rd12], %f92;
$L__BB1_25:
	ret;

}
	// .globl	_Z17uncoalescedKernelPfS_S_S_iii
.visible .entry _Z17uncoalescedKernelPfS_S_S_iii(
	.param .u64 .ptr .align 1 _Z17uncoalescedKernelPfS_S_S_iii_param_0,
	.param .u64 .ptr .align 1 _Z17uncoalescedKernelPfS_S_S_iii_param_1,
	.param .u64 .ptr .align 1 _Z17uncoalescedKernelPfS_S_S_iii_param_2,
	.param .u64 .ptr .align 1 _Z17uncoalescedKernelPfS_S_S_iii_param_3,
	.param .u32 _Z17uncoalescedKernelPfS_S_S_iii_param_4,
	.param .u32 _Z17uncoalescedKernelPfS_S_S_iii_param_5,
	.param .u32 _Z17uncoalescedKernelPfS_S_S_iii_param_6
)
{
	.reg .pred 	%p<11>;
	.reg .b32 	%r<40>;
	.reg .b32 	%f<128>;
	.reg .b64 	%rd<34>;

	ld.param.u64 	%rd12, [_Z17uncoalescedKernelPfS_S_S_iii_param_0];
	ld.param.u64 	%rd13, [_Z17uncoalescedKernelPfS_S_S_iii_param_1];
	ld.param.u64 	%rd10, [_Z17uncoalescedKernelPfS_S_S_iii_param_2];
	ld.param.u64 	%rd11, [_Z17uncoalescedKernelPfS_S_S_iii_param_3];
	ld.param.u32 	%r24, [_Z17uncoalescedKernelPfS_S_S_iii_param_5];
	ld.param.u32 	%r23, [_Z17uncoalescedKernelPfS_S_S_iii_param_6];
	cvta.to.global.u64 	%rd1, %rd13;
	cvta.to.global.u64 	%rd2, %rd12;
	mov.u32 	%r25, %ctaid.x;
	mov.u32 	%r26, %ntid.x;
	mov.u32 	%r27, %tid.x;
	mad.lo.s32 	%r1, %r25, %r26, %r27;
	mul.lo.s32 	%r2, %r23, %r1;
	setp.ge.s32 	%p1, %r2, %r24;
	@%p1 bra 	$L__BB2_15;
	setp.lt.s32 	%p2, %r23, 1;
	mov.f32 	%f127, 0f00000000;
	@%p2 bra 	$L__BB2_14;
	and.b32  	%r3, %r23, 15;
	setp.lt.u32 	%p3, %r23, 16;
	mov.f32 	%f127, 0f00000000;
	mov.b32 	%r36, 0;
	@%p3 bra 	$L__BB2_5;
	and.b32  	%r36, %r23, 2147483632;
	neg.s32 	%r34, %r36;
	add.s64 	%rd32, %rd2, 32;
	add.s64 	%rd4, %rd1, 32;
	mov.f32 	%f127, 0f00000000;
	mov.u32 	%r33, %r2;
$L__BB2_4:
	.pragma "nounroll";
	mul.wide.s32 	%rd14, %r33, 4;
	add.s64 	%rd15, %rd4, %rd14;
	ld.global.f32 	%f18, [%rd32+-32];
	ld.global.f32 	%f19, [%rd15+-32];
	fma.rn.f32 	%f20, %f18, %f19, %f127;
	ld.global.f32 	%f21, [%rd32+-28];
	ld.global.f32 	%f22, [%rd15+-28];
	fma.rn.f32 	%f23, %f21, %f22, %f20;
	ld.global.f32 	%f24, [%rd32+-24];
	ld.global.f32 	%f25, [%rd15+-24];
	fma.rn.f32 	%f26, %f24, %f25, %f23;
	ld.global.f32 	%f27, [%rd32+-20];
	ld.global.f32 	%f28, [%rd15+-20];
	fma.rn.f32 	%f29, %f27, %f28, %f26;
	ld.global.f32 	%f30, [%rd32+-16];
	ld.global.f32 	%f31, [%rd15+-16];
	fma.rn.f32 	%f32, %f30, %f31, %f29;
	ld.global.f32 	%f33, [%rd32+-12];
	ld.global.f32 	%f34, [%rd15+-12];
	fma.rn.f32 	%f35, %f33, %f34, %f32;
	ld.global.f32 	%f36, [%rd32+-8];
	ld.global.f32 	%f37, [%rd15+-8];
	fma.rn.f32 	%f38, %f36, %f37, %f35;
	ld.global.f32 	%f39, [%rd32+-4];
	ld.global.f32 	%f40, [%rd15+-4];
	fma.rn.f32 	%f41, %f39, %f40, %f38;
	ld.global.f32 	%f42, [%rd32];
	ld.global.f32 	%f43, [%rd15];
	fma.rn.f32 	%f44, %f42, %f43, %f41;
	ld.global.f32 	%f45, [%rd32+4];
	ld.global.f32 	%f46, [%rd15+4];
	fma.rn.f32 	%f47, %f45, %f46, %f44;
	ld.global.f32 	%f48, [%rd32+8];
	ld.global.f32 	%f49, [%rd15+8];
	fma.rn.f32 	%f50, %f48, %f49, %f47;
	ld.global.f32 	%f51, [%rd32+12];
	ld.global.f32 	%f52, [%rd15+12];
	fma.rn.f32 	%f53, %f51, %f52, %f50;
	ld.global.f32 	%f54, [%rd32+16];
	ld.global.f32 	%f55, [%rd15+16];
	fma.rn.f32 	%f56, %f54, %f55, %f53;
	ld.global.f32 	%f57, [%rd32+20];
	ld.global.f32 	%f58, [%rd15+20];
	fma.rn.f32 	%f59, %f57, %f58, %f56;
	ld.global.f32 	%f60, [%rd32+24];
	ld.global.f32 	%f61, [%rd15+24];
	fma.rn.f32 	%f62, %f60, %f61, %f59;
	ld.global.f32 	%f63, [%rd32+28];
	ld.global.f32 	%f64, [%rd15+28];
	fma.rn.f32 	%f127, %f63, %f64, %f62;
	add.s32 	%r34, %r34, 16;
	add.s64 	%rd32, %rd32, 64;
	add.s32 	%r33, %r33, 16;
	setp.ne.s32 	%p4, %r34, 0;
	@%p4 bra 	$L__BB2_4;
$L__BB2_5:
	setp.eq.s32 	%p5, %r3, 0;
	@%p5 bra 	$L__BB2_14;
	and.b32  	%r11, %r23, 7;
	setp.lt.u32 	%p6, %r3, 8;
	@%p6 bra 	$L__BB2_8;
	mul.wide.u32 	%rd16, %r36, 4;
	add.s64 	%rd17, %rd2, %rd16;
	ld.global.f32 	%f66, [%rd17];
	add.s32 	%r29, %r36, %r2;
	mul.wide.s32 	%rd18, %r29, 4;
	add.s64 	%rd19, %rd1, %rd18;
	ld.global.f32 	%f67, [%rd19];
	fma.rn.f32 	%f68, %f66, %f67, %f127;
	ld.global.f32 	%f69, [%rd17+4];
	ld.global.f32 	%f70, [%rd19+4];
	fma.rn.f32 	%f71, %f69, %f70, %f68;
	ld.global.f32 	%f72, [%rd17+8];
	ld.global.f32 	%f73, [%rd19+8];
	fma.rn.f32 	%f74, %f72, %f73, %f71;
	ld.global.f32 	%f75, [%rd17+12];
	ld.global.f32 	%f76, [%rd19+12];
	fma.rn.f32 	%f77, %f75, %f76, %f74;
	ld.global.f32 	%f78, [%rd17+16];
	ld.global.f32 	%f79, [%rd19+16];
	fma.rn.f32 	%f80, %f78, %f79, %f77;
	ld.global.f32 	%f81, [%rd17+20];
	ld.global.f32 	%f82, [%rd19+20];
	fma.rn.f32 	%f83, %f81, %f82, %f80;
	ld.global.f32 	%f84, [%rd17+24];
	ld.global.f32 	%f85, [%rd19+24];
	fma.rn.f32 	%f86, %f84, %f85, %f83;
	ld.global.f32 	%f87, [%rd17+28];
	ld.global.f32 	%f88, [%rd19+28];
	fma.rn.f32 	%f127, %f87, %f88, %f86;
	add.s32 	%r36, %r36, 8;
$L__BB2_8:
	setp.eq.s32 	%p7, %r11, 0;
	@%p7 bra 	$L__BB2_14;
	and.b32  	%r14, %r23, 3;
	setp.lt.u32 	%p8, %r11, 4;
	@%p8 bra 	$L__BB2_11;
	mul.wide.u32 	%rd20, %r36, 4;
	add.s64 	%rd21, %rd2, %rd20;
	ld.global.f32 	%f90, [%rd21];
	add.s32 	%r30, %r36, %r2;
	mul.wide.s32 	%rd22, %r30, 4;
	add.s64 	%rd23, %rd1, %rd22;
	ld.global.f32 	%f91, [%rd23];
	fma.rn.f32 	%f92, %f90, %f91, %f127;
	ld.global.f32 	%f93, [%rd21+4];
	ld.global.f32 	%f94, [%rd23+4];
	fma.rn.f32 	%f95, %f93, %f94, %f92;
	ld.global.f32 	%f96, [%rd21+8];
	ld.global.f32 	%f97, [%rd23+8];
	fma.rn.f32 	%f98, %f96, %f97, %f95;
	ld.global.f32 	%f99, [%rd21+12];
	ld.global.f32 	%f100, [%rd23+12];
	fma.rn.f32 	%f127, %f99, %f100, %f98;
	add.s32 	%r36, %r36, 4;
$L__BB2_11:
	setp.eq.s32 	%p9, %r14, 0;
	@%p9 bra 	$L__BB2_14;
	add.s32 	%r39, %r36, %r2;
	mul.wide.u32 	%rd24, %r36, 4;
	add.s64 	%rd33, %rd2, %rd24;
	neg.s32 	%r38, %r14;
$L__BB2_13:
	.pragma "nounroll";
	mul.wide.s32 	%rd25, %r39, 4;
	add.s64 	%rd26, %rd1, %rd25;
	ld.global.f32 	%f101, [%rd33];
	ld.global.f32 	%f102, [%rd26];
	fma.rn.f32 	%f127, %f101, %f102, %f127;
	add.s32 	%r39, %r39, 1;
	add.s64 	%rd33, %rd33, 4;
	add.s32 	%r38, %r38, 1;
	setp.ne.s32 	%p10, %r38, 0;
	@%p10 bra 	$L__BB2_13;
$L__BB2_14:
	fma.rn.f32 	%f103, %f127, 0f3BBB989D, 0f3F000000;
	cvt.sat.f32.f32 	%f104, %f103;
	mov.f32 	%f105, 0f4B400001;
	mov.f32 	%f106, 0f437C0000;
	fma.rm.f32 	%f107, %f104, %f106, %f105;
	add.f32 	%f108, %f107, 0fCB40007F;
	neg.f32 	%f109, %f108;
	fma.rn.f32 	%f110, %f127, 0f3FB8AA3B, %f109;
	fma.rn.f32 	%f111, %f127, 0f32A57060, %f110;
	mov.b32 	%r31, %f107;
	shl.b32 	%r32, %r31, 23;
	mov.b32 	%f112, %r32;
	ex2.approx.ftz.f32 	%f113, %f111;
	mul.f32 	%f114, %f113, %f112;
	add.f32 	%f115, %f114, 0f3F800000;
	div.rn.f32 	%f116, %f114, %f115;
	cvta.to.global.u64 	%rd27, %rd10;
	mul.wide.s32 	%rd28, %r1, 4;
	add.s64 	%rd29, %rd27, %rd28;
	ld.global.f32 	%f117, [%rd29];
	sub.f32 	%f118, %f116, %f117;
	cvta.to.global.u64 	%rd30, %rd11;
	add.s64 	%rd31, %rd30, %rd28;
	st.global.f32 	[%rd31], %f118;
$L__BB2_15:
	ret;

}


// ===== COMPILED SASS (sm_100) =====

	.target	sm_100

	.elftype	@"ET_EXEC"


//--------------------- .note.nv.tkinfo           --------------------------
	.section	.note.nv.tkinfo,"",@"SHT_NOTE"
	.sectionflags	@"SHF_NOTE_NV_TKINFO"
	.tkinfo
        /*0018*/ 	.word	0x00000002
        /*0030*/ 	.string	""
        /*0030*/ 	.string	"ptxas"
        /*0030*/ 	.string	"Cuda compilation tools, release 13.0, V13.0.88"
        /*0030*/ 	.string	"Build cuda_13.0.r13.0/compiler.36424714_0"
        /*0030*/ 	.string	"-arch sm_100 -m 64 "



//--------------------- .note.nv.cuinfo           --------------------------
	.section	.note.nv.cuinfo,"",@"SHT_NOTE"
	.sectionflags	@"SHF_NOTE_NV_CUINFO"
        /*0018*/ 	.short	0x0002
        /*001a*/ 	.short	0x0064
        /*001c*/ 	.short	0x0082
	.zero		2


//--------------------- .nv.info                  --------------------------
	.section	.nv.info,"",@"SHT_CUDA_INFO"
	.align	4


	//----- nvinfo : EIATTR_REGCOUNT
	.align		4
        /*0000*/ 	.byte	0x04, 0x2f
        /*0002*/ 	.short	(.L_1 - .L_0)
	.align		4
.L_0:
        /*0004*/ 	.word	index@(_Z22memory_coalescedKernelPfS_S_S_iii)
        /*0008*/ 	.word	0x00000020


	//----- nvinfo : EIATTR_FRAME_SIZE
	.align		4
.L_1:
        /*000c*/ 	.byte	0x04, 0x11
        /*000e*/ 	.short	(.L_3 - .L_2)
	.align		4
.L_2:
        /*0010*/ 	.word	index@($__internal_2_$__cuda_sm3x_div_rn_noftz_f32_slowpath)
        /*0014*/ 	.word	0x00000000


	//----- nvinfo : EIATTR_FRAME_SIZE
	.align		4
.L_3:
        /*0018*/ 	.byte	0x04, 0x11
        /*001a*/ 	.short	(.L_5 - .L_4)
	.align		4
.L_4:
        /*001c*/ 	.word	index@(_Z22memory_coalescedKernelPfS_S_S_iii)
        /*0020*/ 	.word	0x00000000


	//----- nvinfo : EIATTR_REGCOUNT
	.align		4
.L_5:
        /*0024*/ 	.byte	0x04, 0x2f
        /*0026*/ 	.short	(.L_7 - .L_6)
	.align		4
.L_6:
        /*0028*/ 	.word	index@(_Z14externalKernelPfS_S_iiii)
        /*002c*/ 	.word	0x0000001a


	//----- nvinfo : EIATTR_FRAME_SIZE
	.align		4
.L_7:
        /*0030*/ 	.byte	0x04, 0x11
        /*0032*/ 	.short	(.L_9 - .L_8)
	.align		4
.L_8:
        /*0034*/ 	.word	index@($__internal_1_$__cuda_sm3x_div_rn_noftz_f32_slowpath)
        /*0038*/ 	.word	0x00000000


	//----- nvinfo : EIATTR_FRAME_SIZE
	.align		4
.L_9:
        /*003c*/ 	.byte	0x04, 0x11
        /*003e*/ 	.short	(.L_11 - .L_10)
	.align		4
.L_10:
        /*0040*/ 	.word	index@(_Z14externalKernelPfS_S_iiii)
        /*0044*/ 	.word	0x00000000


	//----- nvinfo : EIATTR_REGCOUNT
	.align		4
.L_11:
        /*0048*/ 	.byte	0x04, 0x2f
        /*004a*/ 	.short	(.L_13 - .L_12)
	.align		4
.L_12:
        /*004c*/ 	.word	index@(_Z17uncoalescedKernelPfS_S_S_iii)
        /*0050*/ 	.word	0x00000020


	//----- nvinfo : EIATTR_FRAME_SIZE
	.align		4
.L_13:
        /*0054*/ 	.byte	0x04, 0x11
        /*0056*/ 	.short	(.L_15 - .L_14)
	.align		4
.L_14:
        /*0058*/ 	.word	index@($__internal_0_$__cuda_sm3x_div_rn_noftz_f32_slowpath)
        /*005c*/ 	.word	0x00000000


	//----- nvinfo : EIATTR_FRAME_SIZE
	.align		4
.L_15:
        /*0060*/ 	.byte	0x04, 0x11
        /*0062*/ 	.short	(.L_17 - .L_16)
	.align		4
.L_16:
        /*0064*/ 	.word	index@(_Z17uncoalescedKernelPfS_S_S_iii)
        /*0068*/ 	.word	0x00000000


	//----- nvinfo : EIATTR_MIN_STACK_SIZE
	.align		4
.L_17:
        /*006c*/ 	.byte	0x04, 0x12
        /*006e*/ 	.short	(.L_19 - .L_18)
	.align		4
.L_18:
        /*0070*/ 	.word	index@(_Z17uncoalescedKernelPfS_S_S_iii)
        /*0074*/ 	.word	0x00000000


	//----- nvinfo : EIATTR_MIN_STACK_SIZE
	.align		4
.L_19:
        /*0078*/ 	.byte	0x04, 0x12
        /*007a*/ 	.short	(.L_21 - .L_20)
	.align		4
.L_20:
        /*007c*/ 	.word	index@(_Z14externalKernelPfS_S_iiii)
        /*0080*/ 	.word	0x00000000


	//----- nvinfo : EIATTR_MIN_STACK_SIZE
	.align		4
.L_21:
        /*0084*/ 	.byte	0x04, 0x12
        /*0086*/ 	.short	(.L_23 - .L_22)
	.align		4
.L_22:
        /*0088*/ 	.word	index@(_Z22memory_coalescedKernelPfS_S_S_iii)
        /*008c*/ 	.word	0x00000000
.L_23:


//--------------------- .nv.compat                --------------------------
	.section	.nv.compat,"",@"SHT_CUDA_COMPAT_INFO"
	.align	4
        /*0000*/ 	.byte	0x02, 0x09, 0x00, 0x00, 0x02, 0x02, 0x01, 0x00, 0x02, 0x05, 0x05, 0x00, 0x03, 0x07, 0x01, 0x01
        /*0010*/ 	.byte	0x02, 0x03, 0x00, 0x00, 0x02, 0x06, 0x01, 0x00, 0x04, 0x0b, 0x08, 0x00, 0x01, 0x00, 0x00, 0x00
        /*0020*/ 	.byte	0x00, 0x00, 0x00, 0x00


//--------------------- .nv.info._Z17uncoalescedKernelPfS_S_S_iii --------------------------
	.section	.nv.info._Z17uncoalescedKernelPfS_S_S_iii,"",@"SHT_CUDA_INFO"
	.sectionflags	@""
	.align	4


	//----- nvinfo : EIATTR_CUDA_API_VERSION
	.align		4
        /*0000*/ 	.byte	0x04, 0x37
        /*0002*/ 	.short	(.L_25 - .L_24)
.L_24:
        /*0004*/ 	.word	0x00000082


	//----- nvinfo : EIATTR_KPARAM_INFO
	.align		4
.L_25:
        /*0008*/ 	.byte	0x04, 0x17
        /*000a*/ 	.short	(.L_27 - .L_26)
.L_26:
        /*000c*/ 	.word	0x00000000
        /*0010*/ 	.short	0x0006
        /*0012*/ 	.short	0x0028
        /*0014*/ 	.byte	0x00, 0xf0, 0x11, 0x00


	//----- nvinfo : EIATTR_KPARAM_INFO
	.align		4
.L_27:
        /*0018*/ 	.byte	0x04, 0x17
        /*001a*/ 	.short	(.L_29 - .L_28)
.L_28:
        /*001c*/ 	.word	0x00000000
        /*0020*/ 	.short	0x0005
        /*0022*/ 	.short	0x0024
        /*0024*/ 	.byte	0x00, 0xf0, 0x11, 0x00


	//----- nvinfo : EIATTR_KPARAM_INFO
	.align		4
.L_29:
        /*0028*/ 	.byte	0x04, 0x17
        /*002a*/ 	.short	(.L_31 - .L_30)
.L_30:
        /*002c*/ 	.word	0x00000000
        /*0030*/ 	.short	0x0004
        /*0032*/ 	.short	0x0020
        /*0034*/ 	.byte	0x00, 0xf0, 0x11, 0x00


	//----- nvinfo : EIATTR_KPARAM_INFO
	.align		4
.L_31:
        /*0038*/ 	.byte	0x04, 0x17
        /*003a*/ 	.short	(.L_33 - .L_32)
.L_32:
        /*003c*/ 	.word	0x00000000
        /*0040*/ 	.short	0x0003
        /*0042*/ 	.short	0x0018
        /*0044*/ 	.byte	0x00, 0xf5, 0x21, 0x00


	//----- nvinfo : EIATTR_KPARAM_INFO
	.align		4
.L_33:
        /*0048*/ 	.byte	0x04, 0x17
        /*004a*/ 	.short	(.L_35 - .L_34)
.L_34:
        /*004c*/ 	.word	0x00000000
        /*0050*/ 	.short	0x0002
        /*0052*/ 	.short	0x0010
        /*0054*/ 	.byte	0x00, 0xf5, 0x21, 0x00


	//----- nvinfo : EIATTR_KPARAM_INFO
	.align		4
.L_35:
        /*0058*/ 	.byte	0x04, 0x17
        /*005a*/ 	.short	(.L_37 - .L_36)
.L_36:
        /*005c*/ 	.word	0x00000000
        /*0060*/ 	.short	0x0001
        /*0062*/ 	.short	0x0008
        /*0064*/ 	.byte	0x00, 0xf5, 0x21, 0x00


	//----- nvinfo : EIATTR_KPARAM_INFO
	.align		4
.L_37:
        /*0068*/ 	.byte	0x04, 0x17
        /*006a*/ 	.short	(.L_39 - .L_38)
.L_38:
        /*006c*/ 	.word	0x00000000
        /*0070*/ 	.short	0x0000
        /*0072*/ 	.short	0x0000
        /*0074*/ 	.byte	0x00, 0xf5, 0x21, 0x00


	//----- nvinfo : EIATTR_SPARSE_MMA_MASK
	.align		4
.L_39:
        /*0078*/ 	.byte	0x03, 0x50
        /*007a*/ 	.short	0x0000


	//----- nvinfo : EIATTR_MAXREG_COUNT
	.align		4
        /*007c*/ 	.byte	0x03, 0x1b
        /*007e*/ 	.short	0x00ff


	//----- nvinfo : EIATTR_MERCURY_ISA_VERSION
	.align		4
        /*0080*/ 	.byte	0x03, 0x5f
        /*0082*/ 	.short	0x0101


	//----- nvinfo : EIATTR_VRC_CTA_INIT_COUNT
	.align		4
        /*0084*/ 	.byte	0x02, 0x4a
	.zero		1
	.zero		1


	//----- nvinfo : EIATTR_EXIT_INSTR_OFFSETS
	.align		4
        /*0088*/ 	.byte	0x04, 0x1c
        /*008a*/ 	.short	(.L_41 - .L_40)


	//   ....[0]....
.L_40:
        /*008c*/ 	.word	0x00000090


	//   ....[1]....
        /*0090*/ 	.word	0x00000c60


	//----- nvinfo : EIATTR_CRS_STACK_SIZE
	.align		4
.L_41:
        /*0094*/ 	.byte	0x04, 0x1e
        /*0096*/ 	.short	(.L_43 - .L_42)
.L_42:
        /*0098*/ 	.word	0x00000000


	//----- nvinfo : EIATTR_CBANK_PARAM_SIZE
	.align		4
.L_43:
        /*009c*/ 	.byte	0x03, 0x19
        /*009e*/ 	.short	0x002c


	//----- nvinfo : EIATTR_PARAM_CBANK
	.align		4
        /*00a0*/ 	.byte	0x04, 0x0a
        /*00a2*/ 	.short	(.L_45 - .L_44)
	.align		4
.L_44:
        /*00a4*/ 	.word	index@(.nv.constant0._Z17uncoalescedKernelPfS_S_S_iii)
        /*00a8*/ 	.short	0x0380
        /*00aa*/ 	.short	0x002c


	//----- nvinfo : EIATTR_SW_WAR
	.align		4
.L_45:
        /*00ac*/ 	.byte	0x04, 0x36
        /*00ae*/ 	.short	(.L_47 - .L_46)
.L_46:
        /*00b0*/ 	.word	0x00000008
.L_47:


//--------------------- .nv.info._Z14externalKernelPfS_S_iiii --------------------------
	.section	.nv.info._Z14externalKernelPfS_S_iiii,"",@"SHT_CUDA_INFO"
	.sectionflags	@""
	.align	4


	//----- nvinfo : EIATTR_CUDA_API_VERSION
	.align		4
        /*0000*/ 	.byte	0x04, 0x37
        /*0002*/ 	.short	(.L_49 - .L_48)
.L_48:
        /*0004*/ 	.word	0x00000082


	//----- nvinfo : EIATTR_KPARAM_INFO
	.align		4
.L_49:
        /*0008*/ 	.byte	0x04, 0x17
        /*000a*/ 	.short	(.L_51 - .L_50)
.L_50:
        /*000c*/ 	.word	0x00000000
        /*0010*/ 	.short	0x0006
        /*0012*/ 	.short	0x0024
        /*0014*/ 	.byte	0x00, 0xf0, 0x11, 0x00


	//----- nvinfo : EIATTR_KPARAM_INFO
	.align		4
.L_51:
        /*0018*/ 	.byte	0x04, 0x17
        /*001a*/ 	.short	(.L_53 - .L_52)
.L_52:
        /*001c*/ 	.word	0x00000000
        /*0020*/ 	.short	0x0005
        /*0022*/ 	.short	0x0020
        /*0024*/ 	.byte	0x00, 0xf0, 0x11, 0x00


	//----- nvinfo : EIATTR_KPARAM_INFO
	.align		4
.L_53:
        /*0028*/ 	.byte	0x04, 0x17
        /*002a*/ 	.short	(.L_55 - .L_54)
.L_54:
        /*002c*/ 	.word	0x00000000
        /*0030*/ 	.short	0x0004
        /*0032*/ 	.short	0x001c
        /*0034*/ 	.byte	0x00, 0xf0, 0x11, 0x00


	//----- nvinfo : EIATTR_KPARAM_INFO
	.align		4
.L_55:
        /*0038*/ 	.byte	0x04, 0x17
        /*003a*/ 	.short	(.L_57 - .L_56)
.L_56:
        /*003c*/ 	.word	0x00000000
        /*0040*/ 	.short	0x0003
        /*0042*/ 	.short	0x0018
        /*0044*/ 	.byte	0x00, 0xf0, 0x11, 0x00


	//----- nvinfo : EIATTR_KPARAM_INFO
	.align		4
.L_57:
        /*0048*/ 	.byte	0x04, 0x17
        /*004a*/ 	.short	(.L_59 - .L_58)
.L_58:
        /*004c*/ 	.word	0x00000000
        /*0050*/ 	.short	0x0002
        /*0052*/ 	.short	0x0010
        /*0054*/ 	.byte	0x00, 0xf5, 0x21, 0x00


	//----- nvinfo : EIATTR_KPARAM_INFO
	.align		4
.L_59:
        /*0058*/ 	.byte	0x04, 0x17
        /*005a*/ 	.short	(.L_61 - .L_60)
.L_60:
        /*005c*/ 	.word	0x00000000
        /*0060*/ 	.short	0x0001
        /*0062*/ 	.short	0x0008
        /*0064*/ 	.byte	0x00, 0xf5, 0x21, 0x00


	//----- nvinfo : EIATTR_KPARAM_INFO
	.align		4
.L_61:
        /*0068*/ 	.byte	0x04, 0x17
        /*006a*/ 	.short	(.L_63 - .L_62)
.L_62:
        /*006c*/ 	.word	0x00000000
        /*0070*/ 	.short	0x0000
        /*0072*/ 	.short	0x0000
        /*0074*/ 	.byte	0x00, 0xf5, 0x21, 0x00


	//----- nvinfo : EIATTR_SPARSE_MMA_MASK
	.align		4
.L_63:
        /*0078*/ 	.byte	0x03, 0x50
        /*007a*/ 	.short	0x0000


	//----- nvinfo : EIATTR_MAXREG_COUNT
	.align		4
        /*007c*/ 	.byte	0x03, 0x1b
        /*007e*/ 	.short	0x00ff


	//----- nvinfo : EIATTR_NUM_BARRIERS
	.align		4
        /*0080*/ 	.byte	0x02, 0x4c
        /*0082*/ 	.byte	0x01
	.zero		1


	//----- nvinfo : EIATTR_MERCURY_ISA_VERSION
	.align		4
        /*0084*/ 	.byte	0x03, 0x5f
        /*0086*/ 	.short	0x0101


	//----- nvinfo : EIATTR_VRC_CTA_INIT_COUNT
	.align		4
        /*0088*/ 	.byte	0x02, 0x4a
	.zero		1
	.zero		1


	//----- nvinfo : EIATTR_EXIT_INSTR_OFFSETS
	.align		4
        /*008c*/ 	.byte	0x04, 0x1c
        /*008e*/ 	.short	(.L_65 - .L_64)


	//   ....[0]....
.L_64:
        /*0090*/ 	.word	0x000003c0


	//   ....[1]....
        /*0094*/ 	.word	0x00000b40


	//----- nvinfo : EIATTR_CRS_STACK_SIZE
	.align		4
.L_65:
        /*0098*/ 	.byte	0x04, 0x1e
        /*009a*/ 	.short	(.L_67 - .L_66)
.L_66:
        /*009c*/ 	.word	0x00000000


	//----- nvinfo : EIATTR_CBANK_PARAM_SIZE
	.align		4
.L_67:
        /*00a0*/ 	.byte	0x03, 0x19
        /*00a2*/ 	.short	0x0028


	//----- nvinfo : EIATTR_PARAM_CBANK
	.align		4
        /*00a4*/ 	.byte	0x04, 0x0a
        /*00a6*/ 	.short	(.L_69 - .L_68)
	.align		4
.L_68:
        /*00a8*/ 	.word	index@(.nv.constant0._Z14externalKernelPfS_S_iiii)
        /*00ac*/ 	.short	0x0380
        /*00ae*/ 	.short	0x0028


	//----- nvinfo : EIATTR_SW_WAR
	.align		4
.L_69:
        /*00b0*/ 	.byte	0x04, 0x36
        /*00b2*/ 	.short	(.L_71 - .L_70)
.L_70:
        /*00b4*/ 	.word	0x00000008
.L_71:


//--------------------- .nv.info._Z22memory_coalescedKernelPfS_S_S_iii --------------------------
	.section	.nv.info._Z22memory_coalescedKernelPfS_S_S_iii,"",@"SHT_CUDA_INFO"
	.sectionflags	@""
	.align	4


	//----- nvinfo : EIATTR_CUDA_API_VERSION
	.align		4
        /*0000*/ 	.byte	0x04, 0x37
        /*0002*/ 	.short	(.L_73 - .L_72)
.L_72:
        /*0004*/ 	.word	0x00000082


	//----- nvinfo : EIATTR_KPARAM_INFO
	.align		4
.L_73:
        /*0008*/ 	.byte	0x04, 0x17
        /*000a*/ 	.short	(.L_75 - .L_74)
.L_74:
        /*000c*/ 	.word	0x00000000
        /*0010*/ 	.short	0x0006
        /*0012*/ 	.short	0x0028
        /*0014*/ 	.byte	0x00, 0xf0, 0x11, 0x00


	//----- nvinfo : EIATTR_KPARAM_INFO
	.align		4
.L_75:
        /*0018*/ 	.byte	0x04, 0x17
        /*001a*/ 	.short	(.L_77 - .L_76)
.L_76:
        /*001c*/ 	.word	0x00000000
        /*0020*/ 	.short	0x0005
        /*0022*/ 	.short	0x0024
        /*0024*/ 	.byte	0x00, 0xf0, 0x11, 0x00


	//----- nvinfo : EIATTR_KPARAM_INFO
	.align		4
.L_77:
        /*0028*/ 	.byte	0x04, 0x17
        /*002a*/ 	.short	(.L_79 - .L_78)
.L_78:
        /*002c*/ 	.word	0x00000000
        /*0030*/ 	.short	0x0004
        /*0032*/ 	.short	0x0020
        /*0034*/ 	.byte	0x00, 0xf0, 0x11, 0x00


	//----- nvinfo : EIATTR_KPARAM_INFO
	.align		4
.L_79:
        /*0038*/ 	.byte	0x04, 0x17
        /*003a*/ 	.short	(.L_81 - .L_80)
.L_80:
        /*003c*/ 	.word	0x00000000
        /*0040*/ 	.short	0x0003
        /*0042*/ 	.short	0x0018
        /*0044*/ 	.byte	0x00, 0xf5, 0x21, 0x00


	//----- nvinfo : EIATTR_KPARAM_INFO
	.align		4
.L_81:
        /*0048*/ 	.byte	0x04, 0x17
        /*004a*/ 	.short	(.L_83 - .L_82)
.L_82:
        /*004c*/ 	.word	0x00000000
        /*0050*/ 	.short	0x0002
        /*0052*/ 	.short	0x0010
        /*0054*/ 	.byte	0x00, 0xf5, 0x21, 0x00


	//----- nvinfo : EIATTR_KPARAM_INFO
	.align		4
.L_83:
        /*0058*/ 	.byte	0x04, 0x17
        /*005a*/ 	.short	(.L_85 - .L_84)
.L_84:
        /*005c*/ 	.word	0x00000000
        /*0060*/ 	.short	0x0001
        /*0062*/ 	.short	0x0008
        /*0064*/ 	.byte	0x00, 0xf5, 0x21, 0x00


	//----- nvinfo : EIATTR_KPARAM_INFO
	.align		4
.L_85:
        /*0068*/ 	.byte	0x04, 0x17
        /*006a*/ 	.short	(.L_87 - .L_86)
.L_86:
        /*006c*/ 	.word	0x00000000
        /*0070*/ 	.short	0x0000
        /*0072*/ 	.short	0x0000
        /*0074*/ 	.byte	0x00, 0xf5, 0x21, 0x00


	//----- nvinfo : EIATTR_SPARSE_MMA_MASK
	.align		4
.L_87:
        /*0078*/ 	.byte	0x03, 0x50
        /*007a*/ 	.short	0x0000


	//----- nvinfo : EIATTR_MAXREG_COUNT
	.align		4
        /*007c*/ 	.byte	0x03, 0x1b
        /*007e*/ 	.short	0x00ff


	//----- nvinfo : EIATTR_MERCURY_ISA_VERSION
	.align		4
        /*0080*/ 	.byte	0x03, 0x5f
        /*0082*/ 	.short	0x0101


	//----- nvinfo : EIATTR_VRC_CTA_INIT_COUNT
	.align		4
        /*0084*/ 	.byte	0x02, 0x4a
	.zero		1
	.zero		1


	//----- nvinfo : EIATTR_EXIT_INSTR_OFFSETS
	.align		4
        /*0088*/ 	.byte	0x04, 0x1c
        /*008a*/ 	.short	(.L_89 - .L_88)


	//   ....[0]....
.L_88:
        /*008c*/ 	.word	0x00000080


	//   ....[1]....
        /*0090*/ 	.word	0x00000e60


	//----- nvinfo : EIATTR_CRS_STACK_SIZE
	.align		4
.L_89:
        /*0094*/ 	.byte	0x04, 0x1e
        /*0096*/ 	.short	(.L_91 - .L_90)
.L_90:
        /*0098*/ 	.word	0x00000000


	//----- nvinfo : EIATTR_CBANK_PARAM_SIZE
	.align		4
.L_91:
        /*009c*/ 	.byte	0x03, 0x19
        /*009e*/ 	.short	0x002c


	//----- nvinfo : EIATTR_PARAM_CBANK
	.align		4
        /*00a0*/ 	.byte	0x04, 0x0a
        /*00a2*/ 	.short	(.L_93 - .L_92)
	.align		4
.L_92:
        /*00a4*/ 	.word	index@(.nv.constant0._Z22memory_coalescedKernelPfS_S_S_iii)
        /*00a8*/ 	.short	0x0380
        /*00aa*/ 	.short	0x002c


	//----- nvinfo : EIATTR_SW_WAR
	.align		4
.L_93:
        /*00ac*/ 	.byte	0x04, 0x36
        /*00ae*/ 	.short	(.L_95 - .L_94)
.L_94:
        /*00b0*/ 	.word	0x00000008
.L_95:


//--------------------- .nv.callgraph             --------------------------
	.section	.nv.callgraph,"",@"SHT_CUDA_CALLGRAPH"
	.align	4
	.sectionentsize	8
	.align		4
        /*0000*/ 	.word	0x00000000
	.align		4
        /*0004*/ 	.word	0xffffffff
	.align		4
        /*0008*/ 	.word	0x00000000
	.align		4
        /*000c*/ 	.word	0xfffffffe
	.align		4
        /*0010*/ 	.word	0x00000000
	.align		4
        /*0014*/ 	.word	0xfffffffd
	.align		4
        /*0018*/ 	.word	0x00000000
	.align		4
        /*001c*/ 	.word	0xfffffffc


//--------------------- .text._Z17uncoalescedKernelPfS_S_S_iii --------------------------
	.section	.text._Z17uncoalescedKernelPfS_S_S_iii,"ax",@progbits
	.align	128
        .global         _Z17uncoalescedKernelPfS_S_S_iii
        .type           _Z17uncoalescedKernelPfS_S_S_iii,@function
        .size           _Z17uncoalescedKernelPfS_S_S_iii,(.L_x_62 - _Z17uncoalescedKernelPfS_S_S_iii)
        .other          _Z17uncoalescedKernelPfS_S_S_iii,@"STO_CUDA_ENTRY STV_DEFAULT"
_Z17uncoalescedKernelPfS_S_S_iii:
.text._Z17uncoalescedKernelPfS_S_S_iii:
[----:B------:R-:W-:Y:S01]  /*0000*/  LDC R1, c[0x0][0x37c] ;  /* 0x0000df00ff017b82 */ /* 0x000fe20000000800 */
[----:B------:R-:W0:Y:S07]  /*0010*/  S2R R3, SR_TID.X ;  /* 0x0000000000037919 */ /* 0x000e2e0000002100 */
[----:B------:R-:W0:Y:S01]  /*0020*/  S2UR UR4, SR_CTAID.X ;  /* 0x00000000000479c3 */ /* 0x000e220000002500 */
[----:B------:R-:W1:Y:S01]  /*0030*/  LDCU UR8, c[0x0][0x3a8] ;  /* 0x00007500ff0877ac */ /* 0x000e620008000800 */
[----:B------:R-:W2:Y:S06]  /*0040*/  LDCU UR5, c[0x0][0x3a4] ;  /* 0x00007480ff0577ac */ /* 0x000eac0008000800 */
[----:B------:R-:W0:Y:S02]  /*0050*/  LDC R6, c[0x0][0x360] ;  /* 0x0000d800ff067b82 */ /* 0x000e240000000800 */
[----:B0-----:R-:W-:-:S04]  /*0060*/  IMAD R6, R6, UR4, R3 ;  /* 0x0000000406067c24 */ /* 0x001fc8000f8e0203 */
[----:B-1----:R-:W-:-:S05]  /*0070*/  IMAD R0, R6, UR8, RZ ;  /* 0x0000000806007c24 */ /* 0x002fca000f8e02ff */
[----:B--2---:R-:W-:-:S13]  /*0080*/  ISETP.GE.AND P0, PT, R0, UR5, PT ;  /* 0x0000000500007c0c */ /* 0x004fda000bf06270 */
[----:B------:R-:W-:Y:S05]  /*0090*/  @P0 EXIT ;  /* 0x000000000000094d */ /* 0x000fea0003800000 */
[----:B------:R-:W-:Y:S01]  /*00a0*/  UISETP.GE.AND UP0, UPT, UR8, 0x1, UPT ;  /* 0x000000010800788c */ /* 0x000fe2000bf06270 */
[----:B------:R-:W-:Y:S01]  /*00b0*/  HFMA2 R14, -RZ, RZ, 0, 0 ;  /* 0x00000000ff0e7431 */ /* 0x000fe200000001ff */
[----:B------:R-:W0:Y:S07]  /*00c0*/  LDCU.64 UR16, c[0x0][0x358] ;  /* 0x00006b00ff1077ac */ /* 0x000e2e0008000a00 */
[----:B------:R-:W-:Y:S05]  /*00d0*/  BRA.U !UP0, `(.L_x_0) ;  /* 0x0000000908647547 */ /* 0x000fea000b800000 */
[----:B------:R-:W-:Y:S01]  /*00e0*/  UISETP.GE.U32.AND UP1, UPT, UR8, 0x10, UPT ;  /* 0x000000100800788c */ /* 0x000fe2000bf26070 */
[----:B------:R-:W-:Y:S01]  /*00f0*/  MOV R14, RZ ;  /* 0x000000ff000e7202 */ /* 0x000fe20000000f00 */
[----:B------:R-:W-:Y:S01]  /*0100*/  ULOP3.LUT UR9, UR8, 0xf, URZ, 0xc0, !UPT ;  /* 0x0000000f08097892 */ /* 0x000fe2000f8ec0ff */
[----:B------:R-:W-:-:S03]  /*0110*/  IMAD.MOV.U32 R9, RZ, RZ, RZ ;  /* 0x000000ffff097224 */ /* 0x000fc600078e00ff */
[----:B------:R-:W-:-:S03]  /*0120*/  UISETP.NE.AND UP0, UPT, UR9, URZ, UPT ;  /* 0x000000ff0900728c */ /* 0x000fc6000bf05270 */
[----:B------:R-:W-:Y:S08]  /*0130*/  BRA.U !UP1, `(.L_x_1) ;  /* 0x0000000509147547 */ /* 0x000ff0000b800000 */
[----:B------:R-:W1:Y:S01]  /*0140*/  LDCU.128 UR12, c[0x0][0x380] ;  /* 0x00007000ff0c77ac */ /* 0x000e620008000c00 */
[----:B------:R-:W-:Y:S01]  /*0150*/  MOV R14, RZ ;  /* 0x000000ff000e7202 */ /* 0x000fe20000000f00 */
[----:B------:R-:W-:Y:S01]  /*0160*/  IMAD.MOV.U32 R7, RZ, RZ, R0 ;  /* 0x000000ffff077224 */ /* 0x000fe200078e0000 */
[----:B------:R-:W-:-:S04]  /*0170*/  ULOP3.LUT UR10, UR8, 0x7ffffff0, URZ, 0xc0, !UPT ;  /* 0x7ffffff0080a7892 */ /* 0x000fc8000f8ec0ff */
[----:B------:R-:W-:Y:S02]  /*0180*/  UIADD3 UR11, UPT, UPT, -UR10, URZ, URZ ;  /* 0x000000ff0a0b7290 */ /* 0x000fe4000fffe1ff */
[----:B------:R-:W-:Y:S01]  /*0190*/  MOV R9, UR10 ;  /* 0x0000000a00097c02 */ /* 0x000fe20008000f00 */
[----:B-1----:R-:W-:Y:S02]  /*01a0*/  UIADD3 UR6, UP1, UPT, UR12, 0x20, URZ ;  /* 0x000000200c067890 */ /* 0x002fe4000ff3e0ff */
[----:B------:R-:W-:Y:S02]  /*01b0*/  UIADD3 UR4, UP2, UPT, UR14, 0x20, URZ ;  /* 0x000000200e047890 */ /* 0x000fe4000ff5e0ff */
[----:B------:R-:W-:Y:S02]  /*01c0*/  UIADD3.X UR7, UPT, UPT, URZ, UR13, URZ, UP1, !UPT ;  /* 0x0000000dff077290 */ /* 0x000fe40008ffe4ff */
[----:B------:R-:W-:Y:S01]  /*01d0*/  MOV R2, UR6 ;  /* 0x0000000600027c02 */ /* 0x000fe20008000f00 */
[----:B------:R-:W-:-:S03]  /*01e0*/  UIADD3.X UR5, UPT, UPT, URZ, UR15, URZ, UP2, !UPT ;  /* 0x0000000fff057290 */ /* 0x000fc600097fe4ff */
[----:B------:R-:W-:-:S09]  /*01f0*/  IMAD.U32 R3, RZ, RZ, UR7 ;  /* 0x00000007ff037e24 */ /* 0x000fd2000f8e00ff */
.L_x_2:
[----:B------:R-:W-:Y:S01]  /*0200*/  MOV R4, UR4 ;  /* 0x0000000400047c02 */ /* 0x000fe20008000f00 */
[----:B0-----:R-:W2:Y:S01]  /*0210*/  LDG.E R17, desc[UR16][R2.64+-0x20] ;  /* 0xffffe01002117981 */ /* 0x001ea2000c1e1900 */
[----:B------:R-:W-:-:S03]  /*0220*/  MOV R5, UR5 ;  /* 0x0000000500057c02 */ /* 0x000fc60008000f00 */
[----:B------:R-:W3:Y:S01]  /*0230*/  LDG.E R19, desc[UR16][R2.64+-0x1c] ;  /* 0xffffe41002137981 */ /* 0x000ee2000c1e1900 */
[----:B------:R-:W-:-:S03]  /*0240*/  IMAD.WIDE R4, R7, 0x4, R4 ;  /* 0x0000000407047825 */ /* 0x000fc600078e0204 */
[----:B------:R-:W4:Y:S04]  /*0250*/  LDG.E R18, desc[UR16][R2.64+-0x18] ;  /* 0xffffe81002127981 */ /* 0x000f28000c1e1900 */
[----:B------:R-:W2:Y:S04]  /*0260*/  LDG.E R16, desc[UR16][R4.64+-0x20] ;  /* 0xffffe01004107981 */ /* 0x000ea8000c1e1900 */
[----:B------:R-:W3:Y:S04]  /*0270*/  LDG.E R24, desc[UR16][R4.64+-0x1c] ;  /* 0xffffe41004187981 */ /* 0x000ee8000c1e1900 */
[----:B------:R-:W4:Y:S04]  /*0280*/  LDG.E R21, desc[UR16][R4.64+-0x18] ;  /* 0xffffe81004157981 */ /* 0x000f28000c1e1900 */
[----:B------:R-:W5:Y:S04]  /*0290*/  LDG.E R23, desc[UR16][R2.64+-0x14] ;  /* 0xffffec1002177981 */ /* 0x000f68000c1e1900 */
        /* <DEDUP_REMOVED lines=8> */
[----:B------:R-:W5:Y:S01]  /*0320*/  LDG.E R15, desc[UR16][R4.64+-0x4] ;  /* 0xfffffc10040f7981 */ /* 0x000f62000c1e1900 */
[----:B--2---:R-:W-:-:S03]  /*0330*/  FFMA R16, R17, R16, R14 ;  /* 0x0000001011107223 */ /* 0x004fc6000000000e */
[----:B------:R-:W2:Y:S04]  /*0340*/  LDG.E R14, desc[UR16][R2.64] ;  /* 0x00000010020e7981 */ /* 0x000ea8000c1e1900 */
[----:B------:R-:W2:Y:S01]  /*0350*/  LDG.E R17, desc[UR16][R4.64] ;  /* 0x0000001004117981 */ /* 0x000ea2000c1e1900 */
[----:B---3--:R-:W-:-:S03]  /*0360*/  FFMA R27, R19, R24, R16 ;  /* 0x00000018131b7223 */ /* 0x008fc60000000010 */
[----:B------:R-:W3:Y:S01]  /*0370*/  LDG.E R16, desc[UR16][R2.64+0x4] ;  /* 0x0000041002107981 */ /* 0x000ee2000c1e1900 */
[----:B----4-:R-:W-:-:S03]  /*0380*/  FFMA R24, R18, R21, R27 ;  /* 0x0000001512187223 */ /* 0x010fc6000000001b */
[----:B------:R-:W3:Y:S04]  /*0390*/  LDG.E R19, desc[UR16][R4.64+0x4] ;  /* 0x0000041004137981 */ /* 0x000ee8000c1e1900 */
[----:B------:R-:W4:Y:S01]  /*03a0*/  LDG.E R18, desc[UR16][R2.64+0x8] ;  /* 0x0000081002127981 */ /* 0x000f22000c1e1900 */
[----:B-----5:R-:W-:-:S03]  /*03b0*/  FFMA R27, R23, R20, R24 ;  /* 0x00000014171b7223 */ /* 0x020fc60000000018 */
[----:B------:R-:W4:Y:S04]  /*03c0*/  LDG.E R21, desc[UR16][R4.64+0x8] ;  /* 0x0000081004157981 */ /* 0x000f28000c1e1900 */
[----:B------:R-:W5:Y:S01]  /*03d0*/  LDG.E R20, desc[UR16][R2.64+0xc] ;  /* 0x00000c1002147981 */ /* 0x000f62000c1e1900 */
[----:B------:R-:W-:-:S03]  /*03e0*/  FFMA R27, R22, R25, R27 ;  /* 0x00000019161b7223 */ /* 0x000fc6000000001b */
[----:B------:R-:W5:Y:S04]  /*03f0*/  LDG.E R23, desc[UR16][R4.64+0xc] ;  /* 0x00000c1004177981 */ /* 0x000f68000c1e1900 */
[----:B------:R-:W5:Y:S01]  /*0400*/  LDG.E R22, desc[UR16][R2.64+0x10] ;  /* 0x0000101002167981 */ /* 0x000f62000c1e1900 */
[----:B------:R-:W-:-:S03]  /*0410*/  FFMA R27, R8, R11, R27 ;  /* 0x0000000b081b7223 */ /* 0x000fc6000000001b */
[----:B------:R-:W5:Y:S04]  /*0420*/  LDG.E R25, desc[UR16][R4.64+0x10] ;  /* 0x0000101004197981 */ /* 0x000f68000c1e1900 */
[----:B------:R-:W5:Y:S01]  /*0430*/  LDG.E R8, desc[UR16][R2.64+0x14] ;  /* 0x0000141002087981 */ /* 0x000f62000c1e1900 */
[----:B------:R-:W-:-:S03]  /*0440*/  FFMA R29, R10, R13, R27 ;  /* 0x0000000d0a1d7223 */ /* 0x000fc6000000001b */
[----:B------:R-:W5:Y:S04]  /*0450*/  LDG.E R11, desc[UR16][R4.64+0x14] ;  /* 0x00001410040b7981 */ /* 0x000f68000c1e1900 */
[----:B------:R-:W5:Y:S04]  /*0460*/  LDG.E R13, desc[UR16][R2.64+0x18] ;  /* 0x00001810020d7981 */ /* 0x000f68000c1e1900 */
[----:B------:R-:W5:Y:S04]  /*0470*/  LDG.E R10, desc[UR16][R4.64+0x18] ;  /* 0x00001810040a7981 */ /* 0x000f68000c1e1900 */
[----:B------:R-:W5:Y:S04]  /*0480*/  LDG.E R27, desc[UR16][R4.64+0x1c] ;  /* 0x00001c10041b7981 */ /* 0x000f68000c1e1900 */
[----:B------:R0:W5:Y:S01]  /*0490*/  LDG.E R24, desc[UR16][R2.64+0x1c] ;  /* 0x00001c1002187981 */ /* 0x000162000c1e1900 */
[----:B------:R-:W-:Y:S01]  /*04a0*/  FFMA R15, R12, R15, R29 ;  /* 0x0000000f0c0f7223 */ /* 0x000fe2000000001d */
[----:B------:R-:W-:-:S04]  /*04b0*/  UIADD3 UR11, UPT, UPT, UR11, 0x10, URZ ;  /* 0x000000100b0b7890 */ /* 0x000fc8000fffe0ff */
[----:B------:R-:W-:Y:S01]  /*04c0*/  UISETP.NE.AND UP1, UPT, UR11, URZ, UPT ;  /* 0x000000ff0b00728c */ /* 0x000fe2000bf25270 */
[----:B0-----:R-:W-:Y:S02]  /*04d0*/  IADD3 R2, P0, PT, R2, 0x40, RZ ;  /* 0x0000004002027810 */ /* 0x001fe40007f1e0ff */
[----:B------:R-:W-:-:S03]  /*04e0*/  IADD3 R7, PT, PT, R7, 0x10, RZ ;  /* 0x0000001007077810 */ /* 0x000fc60007ffe0ff */
[----:B------:R-:W-:Y:S02]  /*04f0*/  IMAD.X R3, RZ, RZ, R3, P0 ;  /* 0x000000ffff037224 */ /* 0x000fe400000e0603 */
[----:B--2---:R-:W-:-:S04]  /*0500*/  FFMA R15, R14, R17, R15 ;  /* 0x000000110e0f7223 */ /* 0x004fc8000000000f */
[----:B---3--:R-:W-:-:S04]  /*0510*/  FFMA R15, R16, R19, R15 ;  /* 0x00000013100f7223 */ /* 0x008fc8000000000f */
[----:B----4-:R-:W-:-:S04]  /*0520*/  FFMA R15, R18, R21, R15 ;  /* 0x00000015120f7223 */ /* 0x010fc8000000000f */
[----:B-----5:R-:W-:-:S04]  /*0530*/  FFMA R15, R20, R23, R15 ;  /* 0x00000017140f7223 */ /* 0x020fc8000000000f */
[----:B------:R-:W-:-:S04]  /*0540*/  FFMA R15, R22, R25, R15 ;  /* 0x00000019160f7223 */ /* 0x000fc8000000000f */
[----:B------:R-:W-:-:S04]  /*0550*/  FFMA R8, R8, R11, R15 ;  /* 0x0000000b08087223 */ /* 0x000fc8000000000f */
[----:B------:R-:W-:-:S04]  /*0560*/  FFMA R13, R13, R10, R8 ;  /* 0x0000000a0d0d7223 */ /* 0x000fc80000000008 */
[----:B------:R-:W-:Y:S01]  /*0570*/  FFMA R14, R24, R27, R13 ;  /* 0x0000001b180e7223 */ /* 0x000fe2000000000d */
[----:B------:R-:W-:Y:S06]  /*0580*/  BRA.U UP1, `(.L_x_2) ;  /* 0xfffffffd011c7547 */ /* 0x000fec000b83ffff */
.L_x_1:
[----:B------:R-:W-:Y:S05]  /*0590*/  BRA.U !UP0, `(.L_x_0) ;  /* 0x0000000508347547 */ /* 0x000fea000b800000 */
[----:B------:R-:W-:Y:S02]  /*05a0*/  UISETP.GE.U32.AND UP0, UPT, UR9, 0x8, UPT ;  /* 0x000000080900788c */ /* 0x000fe4000bf06070 */
[----:B------:R-:W-:-:S04]  /*05b0*/  ULOP3.LUT UR5, UR8, 0x7, URZ, 0xc0, !UPT ;  /* 0x0000000708057892 */ /* 0x000fc8000f8ec0ff */
[----:B------:R-:W-:-:S03]  /*05c0*/  UISETP.NE.AND UP1, UPT, UR5, URZ, UPT ;  /* 0x000000ff0500728c */ /* 0x000fc6000bf25270 */
[----:B------:R-:W-:Y:S08]  /*05d0*/  BRA.U !UP0, `(.L_x_3) ;  /* 0x0000000108787547 */ /* 0x000ff0000b800000 */
[----:B------:R-:W1:Y:S01]  /*05e0*/  LDC.64 R2, c[0x0][0x388] ;  /* 0x0000e200ff027b82 */ /* 0x000e620000000a00 */
[----:B------:R-:W-:-:S07]  /*05f0*/  IADD3 R7, PT, PT, R0, R9, RZ ;  /* 0x0000000900077210 */ /* 0x000fce0007ffe0ff */
[----:B------:R-:W2:Y:S01]  /*0600*/  LDC.64 R4, c[0x0][0x380] ;  /* 0x0000e000ff047b82 */ /* 0x000ea20000000a00 */
[----:B-1----:R-:W-:-:S05]  /*0610*/  IMAD.WIDE R2, R7, 0x4, R2 ;  /* 0x0000000407027825 */ /* 0x002fca00078e0202 */
[----:B0-----:R-:W3:Y:S01]  /*0620*/  LDG.E R10, desc[UR16][R2.64] ;  /* 0x00000010020a7981 */ /* 0x001ee2000c1e1900 */
[----:B--2---:R-:W-:-:S03]  /*0630*/  IMAD.WIDE.U32 R4, R9, 0x4, R4 ;  /* 0x0000000409047825 */ /* 0x004fc600078e0004 */
[----:B------:R-:W2:Y:S04]  /*0640*/  LDG.E R12, desc[UR16][R2.64+0x4] ;  /* 0x00000410020c7981 */ /* 0x000ea8000c1e1900 */
[----:B------:R-:W3:Y:S04]  /*0650*/  LDG.E R11, desc[UR16][R4.64] ;  /* 0x00000010040b7981 */ /* 0x000ee8000c1e1900 */
[----:B------:R-:W2:Y:S04]  /*0660*/  LDG.E R13, desc[UR16][R4.64+0x4] ;  /* 0x00000410040d7981 */ /* 0x000ea8000c1e1900 */
[----:B------:R-:W4:Y:S04]  /*0670*/  LDG.E R16, desc[UR16][R2.64+0x8] ;  /* 0x0000081002107981 */ /* 0x000f28000c1e1900 */
        /* <DEDUP_REMOVED lines=11> */
[----:B------:R-:W-:-:S02]  /*0730*/  VIADD R9, R9, 0x8 ;  /* 0x0000000809097836 */ /* 0x000fc40000000000 */
[----:B---3--:R-:W-:-:S04]  /*0740*/  FFMA R10, R11, R10, R14 ;  /* 0x0000000a0b0a7223 */ /* 0x008fc8000000000e */
[----:B--2---:R-:W-:-:S04]  /*0750*/  FFMA R10, R13, R12, R10 ;  /* 0x0000000c0d0a7223 */ /* 0x004fc8000000000a */
[----:B----4-:R-:W-:-:S04]  /*0760*/  FFMA R10, R15, R16, R10 ;  /* 0x000000100f0a7223 */ /* 0x010fc8000000000a */
[----:B-----5:R-:W-:-:S04]  /*0770*/  FFMA R10, R17, R18, R10 ;  /* 0x00000012110a7223 */ /* 0x020fc8000000000a */
[----:B------:R-:W-:-:S04]  /*0780*/  FFMA R10, R19, R20, R10 ;  /* 0x00000014130a7223 */ /* 0x000fc8000000000a */
[----:B------:R-:W-:-:S04]  /*0790*/  FFMA R10, R21, R22, R10 ;  /* 0x00000016150a7223 */ /* 0x000fc8000000000a */
[----:B------:R-:W-:-:S04]  /*07a0*/  FFMA R7, R7, R8, R10 ;  /* 0x0000000807077223 */ /* 0x000fc8000000000a */
[----:B------:R-:W-:-:S07]  /*07b0*/  FFMA R14, R24, R23, R7 ;  /* 0x00000017180e7223 */ /* 0x000fce0000000007 */
.L_x_3:
        /* <DEDUP_REMOVED lines=17> */
[----:B------:R-:W5:Y:S01]  /*08d0*/  LDG.E R16, desc[UR16][R2.64+0xc] ;  /* 0x00000c1002107981 */ /* 0x000f62000c1e1900 */
[----:B------:R-:W-:Y:S01]  /*08e0*/  IADD3 R9, PT, PT, R9, 0x4, RZ ;  /* 0x0000000409097810 */ /* 0x000fe20007ffe0ff */
[----:B---3--:R-:W-:-:S04]  /*08f0*/  FFMA R7, R7, R8, R14 ;  /* 0x0000000807077223 */ /* 0x008fc8000000000e */
[----:B--2---:R-:W-:-:S04]  /*0900*/  FFMA R7, R10, R11, R7 ;  /* 0x0000000b0a077223 */ /* 0x004fc80000000007 */
[----:B----4-:R-:W-:-:S04]  /*0910*/  FFMA R7, R12, R13, R7 ;  /* 0x0000000d0c077223 */ /* 0x010fc80000000007 */
[----:B-----5:R-:W-:-:S07]  /*0920*/  FFMA R14, R16, R15, R7 ;  /* 0x0000000f100e7223 */ /* 0x020fce0000000007 */
.L_x_4:
[----:B------:R-:W-:Y:S05]  /*0930*/  BRA.U !UP1, `(.L_x_0) ;  /* 0x00000001094c7547 */ /* 0x000fea000b800000 */
[----:B------:R-:W1:Y:S01]  /*0940*/  LDC.64 R2, c[0x0][0x380] ;  /* 0x0000e000ff027b82 */ /* 0x000e620000000a00 */
[----:B------:R-:W-:-:S07]  /*0950*/  UIADD3 UR4, UPT, UPT, -UR4, URZ, URZ ;  /* 0x000000ff04047290 */ /* 0x000fce000fffe1ff */
[----:B------:R-:W2:Y:S01]  /*0960*/  LDC.64 R10, c[0x0][0x388] ;  /* 0x0000e200ff0a7b82 */ /* 0x000ea20000000a00 */
[----:B-1----:R-:W-:-:S04]  /*0970*/  IMAD.WIDE.U32 R2, R9, 0x4, R2 ;  /* 0x0000000409027825 */ /* 0x002fc800078e0002 */
[----:B------:R-:W-:Y:S01]  /*0980*/  IMAD.IADD R9, R0, 0x1, R9 ;  /* 0x0000000100097824 */ /* 0x000fe200078e0209 */
[----:B------:R-:W-:Y:S02]  /*0990*/  MOV R0, R2 ;  /* 0x0000000200007202 */ /* 0x000fe40000000f00 */
[----:B------:R-:W-:-:S07]  /*09a0*/  MOV R7, R3 ;  /* 0x0000000300077202 */ /* 0x000fce0000000f00 */
.L_x_5:
[----:B--2---:R-:W-:Y:S01]  /*09b0*/  IMAD.WIDE R2, R9, 0x4, R10 ;  /* 0x0000000409027825 */ /* 0x004fe200078e020a */
[----:B------:R-:W-:-:S03]  /*09c0*/  MOV R5, R7 ;  /* 0x0000000700057202 */ /* 0x000fc60000000f00 */
[----:B------:R-:W-:Y:S02]  /*09d0*/  IMAD.MOV.U32 R4, RZ, RZ, R0 ;  /* 0x000000ffff047224 */ /* 0x000fe400078e0000 */
[----:B0-----:R-:W2:Y:S04]  /*09e0*/  LDG.E R2, desc[UR16][R2.64] ;  /* 0x0000001002027981 */ /* 0x001ea8000c1e1900 */
[----:B------:R-:W2:Y:S01]  /*09f0*/  LDG.E R5, desc[UR16][R4.64] ;  /* 0x0000001004057981 */ /* 0x000ea2000c1e1900 */
[----:B------:R-:W-:Y:S01]  /*0a00*/  UIADD3 UR4, UPT, UPT, UR4, 0x1, URZ ;  /* 0x0000000104047890 */ /* 0x000fe2000fffe0ff */
[----:B------:R-:W-:Y:S02]  /*0a10*/  IADD3 R0, P0, PT, R0, 0x4, RZ ;  /* 0x0000000400007810 */ /* 0x000fe40007f1e0ff */
[----:B------:R-:W-:Y:S01]  /*0a20*/  IADD3 R9, PT, PT, R9, 0x1, RZ ;  /* 0x0000000109097810 */ /* 0x000fe20007ffe0ff */
[----:B------:R-:W-:-:S02]  /*0a30*/  UISETP.NE.AND UP0, UPT, UR4, URZ, UPT ;  /* 0x000000ff0400728c */ /* 0x000fc4000bf05270 */
[----:B------:R-:W-:Y:S02]  /*0a40*/  IMAD.X R7, RZ, RZ, R7, P0 ;  /* 0x000000ffff077224 */ /* 0x000fe400000e0607 */
[----:B--2---:R-:W-:-:S05]  /*0a50*/  FFMA R14, R5, R2, R14 ;  /* 0x00000002050e7223 */ /* 0x004fca000000000e */
[----:B------:R-:W-:Y:S05]  /*0a60*/  BRA.U UP0, `(.L_x_5) ;  /* 0xfffffffd00d07547 */ /* 0x000fea000b83ffff */
.L_x_0:
[----:B------:R-:W-:Y:S01]  /*0a70*/  MOV R3, 0x3bbb989d ;  /* 0x3bbb989d00037802 */ /* 0x000fe20000000f00 */
[----:B------:R-:W-:Y:S01]  /*0a80*/  BSSY.RECONVERGENT B0, `(.L_x_6) ;  /* 0x0000016000007945 */ /* 0x000fe20003800200 */
[----:B------:R-:W-:-:S03]  /*0a90*/  MOV R5, 0x437c0000 ;  /* 0x437c000000057802 */ /* 0x000fc60000000f00 */
[----:B------:R-:W-:-:S04]  /*0aa0*/  FFMA.SAT R0, R14, R3, 0.5 ;  /* 0x3f0000000e007423 */ /* 0x000fc80000002003 */
[----:B------:R-:W-:-:S04]  /*0ab0*/  FFMA.RM R0, R0, R5, 12582913 ;  /* 0x4b40000100007423 */ /* 0x000fc80000004005 */
[C---:B------:R-:W-:Y:S01]  /*0ac0*/  FADD R3, R0.reuse, -12583039 ;  /* 0xcb40007f00037421 */ /* 0x040fe20000000000 */
[----:B------:R-:W-:-:S03]  /*0ad0*/  IMAD.SHL.U32 R0, R0, 0x800000, RZ ;  /* 0x0080000000007824 */ /* 0x000fc600078e00ff */
[----:B------:R-:W-:-:S04]  /*0ae0*/  FFMA R3, R14, 1.4426950216293334961, -R3 ;  /* 0x3fb8aa3b0e037823 */ /* 0x000fc80000000803 */
[----:B------:R-:W-:-:S06]  /*0af0*/  FFMA R3, R14, 1.925963033500011079e-08, R3 ;  /* 0x32a570600e037823 */ /* 0x000fcc0000000003 */
[----:B------:R-:W1:Y:S02]  /*0b00*/  MUFU.EX2 R3, R3 ;  /* 0x0000000300037308 */ /* 0x000e640000000800 */
[----:B-1----:R-:W-:-:S04]  /*0b10*/  FMUL R0, R0, R3 ;  /* 0x0000000300007220 */ /* 0x002fc80000400000 */
[----:B------:R-:W-:-:S04]  /*0b20*/  FADD R9, R0, 1 ;  /* 0x3f80000000097421 */ /* 0x000fc80000000000 */
[----:B------:R-:W1:Y:S08]  /*0b30*/  MUFU.RCP R2, R9 ;  /* 0x0000000900027308 */ /* 0x000e700000001000 */
[----:B------:R-:W2:Y:S01]  /*0b40*/  FCHK P0, R0, R9 ;  /* 0x0000000900007302 */ /* 0x000ea20000000000 */
[----:B-1----:R-:W-:-:S04]  /*0b50*/  FFMA R5, -R9, R2, 1 ;  /* 0x3f80000009057423 */ /* 0x002fc80000000102 */
[----:B------:R-:W-:-:S04]  /*0b60*/  FFMA R5, R2, R5, R2 ;  /* 0x0000000502057223 */ /* 0x000fc80000000002 */
[----:B------:R-:W-:-:S04]  /*0b70*/  FFMA R2, R0, R5, RZ ;  /* 0x0000000500027223 */ /* 0x000fc800000000ff */
[----:B------:R-:W-:-:S04]  /*0b80*/  FFMA R4, -R9, R2, R0 ;  /* 0x0000000209047223 */ /* 0x000fc80000000100 */
[----:B------:R-:W-:Y:S01]  /*0b90*/  FFMA R8, R5, R4, R2 ;  /* 0x0000000405087223 */ /* 0x000fe20000000002 */
[----:B--2---:R-:W-:Y:S06]  /*0ba0*/  @!P0 BRA `(.L_x_7) ;  /* 0x00000000000c8947 */ /* 0x004fec0003800000 */
[----:B------:R-:W-:-:S07]  /*0bb0*/  MOV R2, 0xbd0 ;  /* 0x00000bd000027802 */ /* 0x000fce0000000f00 */
[----:B0-----:R-:W-:Y:S05]  /*0bc0*/  CALL.REL.NOINC `($__internal_0_$__cuda_sm3x_div_rn_noftz_f32_slowpath) ;  /* 0x0000000000287944 */ /* 0x001fea0003c00000 */
[----:B------:R-:W-:-:S07]  /*0bd0*/  MOV R8, R0 ;  /* 0x0000000000087202 */ /* 0x000fce0000000f00 */
.L_x_7:
[----:B0-----:R-:W-:Y:S05]  /*0be0*/  BSYNC.RECONVERGENT B0 ;  /* 0x0000000000007941 */ /* 0x001fea0003800200 */
.L_x_6:
[----:B------:R-:W0:Y:S08]  /*0bf0*/  LDC.64 R2, c[0x0][0x390] ;  /* 0x0000e400ff027b82 */ /* 0x000e300000000a00 */
[----:B------:R-:W1:Y:S01]  /*0c00*/  LDC.64 R4, c[0x0][0x398] ;  /* 0x0000e600ff047b82 */ /* 0x000e620000000a00 */
[----:B0-----:R-:W-:-:S06]  /*0c10*/  IMAD.WIDE R2, R6, 0x4, R2 ;  /* 0x0000000406027825 */ /* 0x001fcc00078e0202 */
[----:B------:R-:W2:Y:S01]  /*0c20*/  LDG.E R3, desc[UR16][R2.64] ;  /* 0x0000001002037981 */ /* 0x000ea2000c1e1900 */
[----:B-1----:R-:W-:-:S04]  /*0c30*/  IMAD.WIDE R6, R6, 0x4, R4 ;  /* 0x0000000406067825 */ /* 0x002fc800078e0204 */
[----:B--2---:R-:W-:-:S05]  /*0c40*/  FADD R5, -R3, R8 ;  /* 0x0000000803057221 */ /* 0x004fca0000000100 */
[----:B------:R-:W-:Y:S01]  /*0c50*/  STG.E desc[UR16][R6.64], R5 ;  /* 0x0000000506007986 */ /* 0x000fe2000c101910 */
[----:B------:R-:W-:Y:S05]  /*0c60*/  EXIT ;  /* 0x000000000000794d */ /* 0x000fea0003800000 */
        .weak           $__internal_0_$__cuda_sm3x_div_rn_noftz_f32_slowpath
        .type           $__internal_0_$__cuda_sm3x_div_rn_noftz_f32_slowpath,@function
        .size           $__internal_0_$__cuda_sm3x_div_rn_noftz_f32_slowpath,(.L_x_62 - $__internal_0_$__cuda_sm3x_div_rn_noftz_f32_slowpath)
$__internal_0_$__cuda_sm3x_div_rn_noftz_f32_slowpath:
[----:B------:R-:W-:Y:S01]  /*0c70*/  SHF.R.U32.HI R4, RZ, 0x17, R9 ;  /* 0x00000017ff047819 */ /* 0x000fe20000011609 */
[----:B------:R-:W-:Y:S01]  /*0c80*/  BSSY.RECONVERGENT B1, `(.L_x_8) ;  /* 0x0000065000017945 */ /* 0x000fe20003800200 */
[----:B------:R-:W-:Y:S02]  /*0c90*/  SHF.R.U32.HI R3, RZ, 0x17, R0 ;  /* 0x00000017ff037819 */ /* 0x000fe40000011600 */
[----:B------:R-:W-:Y:S02]  /*0ca0*/  LOP3.LUT R12, R4, 0xff, RZ, 0xc0, !PT ;  /* 0x000000ff040c7812 */ /* 0x000fe400078ec0ff */
[----:B------:R-:W-:Y:S02]  /*0cb0*/  LOP3.LUT R10, R3, 0xff, RZ, 0xc0, !PT ;  /* 0x000000ff030a7812 */ /* 0x000fe400078ec0ff */
[----:B------:R-:W-:Y:S02]  /*0cc0*/  IADD3 R11, PT, PT, R12, -0x1, RZ ;  /* 0xffffffff0c0b7810 */ /* 0x000fe40007ffe0ff */
[----:B------:R-:W-:Y:S01]  /*0cd0*/  MOV R4, R0 ;  /* 0x0000000000047202 */ /* 0x000fe20000000f00 */
[----:B------:R-:W-:Y:S01]  /*0ce0*/  VIADD R8, R10, 0xffffffff ;  /* 0xffffffff0a087836 */ /* 0x000fe20000000000 */
[----:B------:R-:W-:-:S02]  /*0cf0*/  ISETP.GT.U32.AND P0, PT, R11, 0xfd, PT ;  /* 0x000000fd0b00780c */ /* 0x000fc40003f04070 */
[----:B------:R-:W-:Y:S02]  /*0d00*/  MOV R5, R9 ;  /* 0x0000000900057202 */ /* 0x000fe40000000f00 */
[----:B------:R-:W-:-:S13]  /*0d10*/  ISETP.GT.U32.OR P0, PT, R8, 0xfd, P0 ;  /* 0x000000fd0800780c */ /* 0x000fda0000704470 */
[----:B------:R-:W-:Y:S01]  /*0d20*/  @!P0 IMAD.MOV.U32 R7, RZ, RZ, RZ ;  /* 0x000000ffff078224 */ /* 0x000fe200078e00ff */
[----:B------:R-:W-:Y:S06]  /*0d30*/  @!P0 BRA `(.L_x_9) ;  /* 0x0000000000608947 */ /* 0x000fec0003800000 */
[----:B------:R-:W-:Y:S02]  /*0d40*/  FSETP.GTU.FTZ.AND P0, PT, |R0|, +INF , PT ;  /* 0x7f8000000000780b */ /* 0x000fe40003f1c200 */
[----:B------:R-:W-:Y:S02]  /*0d50*/  FSETP.GTU.FTZ.AND P1, PT, |R9|, +INF , PT ;  /* 0x7f8000000900780b */ /* 0x000fe40003f3c200 */
[----:B------:R-:W-:Y:S02]  /*0d60*/  MOV R3, R9 ;  /* 0x0000000900037202 */ /* 0x000fe40000000f00 */
[----:B------:R-:W-:-:S13]  /*0d70*/  PLOP3.LUT P0, PT, P0, P1, PT, 0xf8, 0x8f ;  /* 0x00000000008f781c */ /* 0x000fda0000703f70 */
[----:B------:R-:W-:Y:S05]  /*0d80*/  @P0 BRA `(.L_x_10) ;  /* 0x00000004004c0947 */ /* 0x000fea0003800000 */
[----:B------:R-:W-:-:S13]  /*0d90*/  LOP3.LUT P0, RZ, R5, 0x7fffffff, R4, 0xc8, !PT ;  /* 0x7fffffff05ff7812 */ /* 0x000fda000780c804 */
[----:B------:R-:W-:Y:S05]  /*0da0*/  @!P0 BRA `(.L_x_11) ;  /* 0x00000004003c8947 */ /* 0x000fea0003800000 */
[C---:B------:R-:W-:Y:S02]  /*0db0*/  FSETP.NEU.FTZ.AND P2, PT, |R0|.reuse, +INF , PT ;  /* 0x7f8000000000780b */ /* 0x040fe40003f5d200 */
[----:B------:R-:W-:Y:S02]  /*0dc0*/  FSETP.NEU.FTZ.AND P1, PT, |R3|, +INF , PT ;  /* 0x7f8000000300780b */ /* 0x000fe40003f3d200 */
[----:B------:R-:W-:-:S11]  /*0dd0*/  FSETP.NEU.FTZ.AND P0, PT, |R0|, +INF , PT ;  /* 0x7f8000000000780b */ /* 0x000fd60003f1d200 */
[----:B------:R-:W-:Y:S05]  /*0de0*/  @!P1 BRA !P2, `(.L_x_11) ;  /* 0x00000004002c9947 */ /* 0x000fea0005000000 */
[----:B------:R-:W-:-:S04]  /*0df0*/  LOP3.LUT P2, RZ, R4, 0x7fffffff, RZ, 0xc0, !PT ;  /* 0x7fffffff04ff7812 */ /* 0x000fc8000784c0ff */
[----:B------:R-:W-:-:S13]  /*0e00*/  PLOP3.LUT P1, PT, P1, P2, PT, 0x2f, 0xf2 ;  /* 0x0000000000f2781c */ /* 0x000fda0000f24577 */
[----:B------:R-:W-:Y:S05]  /*0e10*/  @P1 BRA `(.L_x_12) ;  /* 0x0000000400181947 */ /* 0x000fea0003800000 */
[----:B------:R-:W-:-:S04]  /*0e20*/  LOP3.LUT P1, RZ, R5, 0x7fffffff, RZ, 0xc0, !PT ;  /* 0x7fffffff05ff7812 */ /* 0x000fc8000782c0ff */
[----:B------:R-:W-:-:S13]  /*0e30*/  PLOP3.LUT P0, PT, P0, P1, PT, 0x2f, 0xf2 ;  /* 0x0000000000f2781c */ /* 0x000fda0000702577 */
[----:B------:R-:W-:Y:S05]  /*0e40*/  @P0 BRA `(.L_x_13) ;  /* 0x0000000400000947 */ /* 0x000fea0003800000 */
[----:B------:R-:W-:Y:S02]  /*0e50*/  ISETP.GE.AND P0, PT, R8, RZ, PT ;  /* 0x000000ff0800720c */ /* 0x000fe40003f06270 */
[----:B------:R-:W-:-:S11]  /*0e60*/  ISETP.GE.AND P1, PT, R11, RZ, PT ;  /* 0x000000ff0b00720c */ /* 0x000fd60003f26270 */
[----:B------:R-:W-:Y:S01]  /*0e70*/  @P0 MOV R7, RZ ;  /* 0x000000ff00070202 */ /* 0x000fe20000000f00 */
[----:B------:R-:W-:Y:S02]  /*0e80*/  @!P0 IMAD.MOV.U32 R7, RZ, RZ, -0x40 ;  /* 0xffffffc0ff078424 */ /* 0x000fe400078e00ff */
[----:B------:R-:W-:Y:S01]  /*0e90*/  @!P0 FFMA R4, R0, 1.84467440737095516160e+19, RZ ;  /* 0x5f80000000048823 */ /* 0x000fe200000000ff */
[----:B------:R-:W-:Y:S02]  /*0ea0*/  @!P1 FFMA R5, R3, 1.84467440737095516160e+19, RZ ;  /* 0x5f80000003059823 */ /* 0x000fe400000000ff */
[----:B------:R-:W-:-:S07]  /*0eb0*/  @!P1 IADD3 R7, PT, PT, R7, 0x40, RZ ;  /* 0x0000004007079810 */ /* 0x000fce0007ffe0ff */
.L_x_9:
[----:B------:R-:W-:Y:S01]  /*0ec0*/  LEA R0, R12, 0xc0800000, 0x17 ;  /* 0xc08000000c007811 */ /* 0x000fe200078eb8ff */
[----:B------:R-:W-:Y:S01]  /*0ed0*/  VIADD R3, R10, 0xffffff81 ;  /* 0xffffff810a037836 */ /* 0x000fe20000000000 */
[----:B------:R-:W-:Y:S02]  /*0ee0*/  BSSY.RECONVERGENT B2, `(.L_x_14) ;  /* 0x0000035000027945 */ /* 0x000fe40003800200 */
[----:B------:R-:W-:Y:S01]  /*0ef0*/  IADD3 R5, PT, PT, -R0, R5, RZ ;  /* 0x0000000500057210 */ /* 0x000fe20007ffe1ff */
[----:B------:R-:W-:-:S03]  /*0f00*/  IMAD R0, R3, -0x800000, R4 ;  /* 0xff80000003007824 */ /* 0x000fc600078e0204 */
[----:B------:R-:W0:Y:S01]  /*0f10*/  MUFU.RCP R8, R5 ;  /* 0x0000000500087308 */ /* 0x000e220000001000 */
[----:B------:R-:W-:-:S04]  /*0f20*/  FADD.FTZ R9, -R5, -RZ ;  /* 0x800000ff05097221 */ /* 0x000fc80000010100 */
[----:B0-----:R-:W-:-:S04]  /*0f30*/  FFMA R11, R8, R9, 1 ;  /* 0x3f800000080b7423 */ /* 0x001fc80000000009 */
[----:B------:R-:W-:-:S04]  /*0f40*/  FFMA R13, R8, R11, R8 ;  /* 0x0000000b080d7223 */ /* 0x000fc80000000008 */
[----:B------:R-:W-:-:S04]  /*0f50*/  FFMA R4, R0, R13, RZ ;  /* 0x0000000d00047223 */ /* 0x000fc800000000ff */
[----:B------:R-:W-:-:S04]  /*0f60*/  FFMA R11, R9, R4, R0 ;  /* 0x00000004090b7223 */ /* 0x000fc80000000000 */
[----:B------:R-:W-:Y:S01]  /*0f70*/  FFMA R8, R13, R11, R4 ;  /* 0x0000000b0d087223 */ /* 0x000fe20000000004 */
[----:B------:R-:W-:-:S03]  /*0f80*/  IADD3 R4, PT, PT, R3, 0x7f, -R12 ;  /* 0x0000007f03047810 */ /* 0x000fc60007ffe80c */
[----:B------:R-:W-:Y:S01]  /*0f90*/  FFMA R9, R9, R8, R0 ;  /* 0x0000000809097223 */ /* 0x000fe20000000000 */
[----:B------:R-:W-:-:S03]  /*0fa0*/  IADD3 R4, PT, PT, R4, R7, RZ ;  /* 0x0000000704047210 */ /* 0x000fc60007ffe0ff */
[----:B------:R-:W-:-:S05]  /*0fb0*/  FFMA R0, R13, R9, R8 ;  /* 0x000000090d007223 */ /* 0x000fca0000000008 */
[----:B------:R-:W-:-:S04]  /*0fc0*/  SHF.R.U32.HI R3, RZ, 0x17, R0 ;  /* 0x00000017ff037819 */ /* 0x000fc80000011600 */
[----:B------:R-:W-:-:S04]  /*0fd0*/  LOP3.LUT R3, R3, 0xff, RZ, 0xc0, !PT ;  /* 0x000000ff03037812 */ /* 0x000fc800078ec0ff */
[----:B------:R-:W-:-:S05]  /*0fe0*/  IADD3 R7, PT, PT, R3, R4, RZ ;  /* 0x0000000403077210 */ /* 0x000fca0007ffe0ff */
[----:B------:R-:W-:-:S05]  /*0ff0*/  VIADD R3, R7, 0xffffffff ;  /* 0xffffffff07037836 */ /* 0x000fca0000000000 */
[----:B------:R-:W-:-:S13]  /*1000*/  ISETP.GE.U32.AND P0, PT, R3, 0xfe, PT ;  /* 0x000000fe0300780c */ /* 0x000fda0003f06070 */
[----:B------:R-:W-:Y:S05]  /*1010*/  @!P0 BRA `(.L_x_15) ;  /* 0x0000000000808947 */ /* 0x000fea0003800000 */
[----:B------:R-:W-:-:S13]  /*1020*/  ISETP.GT.AND P0, PT, R7, 0xfe, PT ;  /* 0x000000fe0700780c */ /* 0x000fda0003f04270 */
[----:B------:R-:W-:Y:S05]  /*1030*/  @P0 BRA `(.L_x_16) ;  /* 0x00000000006c0947 */ /* 0x000fea0003800000 */
[----:B------:R-:W-:-:S13]  /*1040*/  ISETP.GE.AND P0, PT, R7, 0x1, PT ;  /* 0x000000010700780c */ /* 0x000fda0003f06270 */
[----:B------:R-:W-:Y:S05]  /*1050*/  @P0 BRA `(.L_x_17) ;  /* 0x0000000000740947 */ /* 0x000fea0003800000 */
[----:B------:R-:W-:Y:S02]  /*1060*/  ISETP.GE.AND P0, PT, R7, -0x18, PT ;  /* 0xffffffe80700780c */ /* 0x000fe40003f06270 */
[----:B------:R-:W-:-:S11]  /*1070*/  LOP3.LUT R0, R0, 0x80000000, RZ, 0xc0, !PT ;  /* 0x8000000000007812 */ /* 0x000fd600078ec0ff */
[----:B------:R-:W-:Y:S05]  /*1080*/  @!P0 BRA `(.L_x_17) ;  /* 0x0000000000688947 */ /* 0x000fea0003800000 */
[CCC-:B------:R-:W-:Y:S01]  /*1090*/  FFMA.RZ R3, R13.reuse, R9.reuse, R8.reuse ;  /* 0x000000090d037223 */ /* 0x1c0fe2000000c008 */
[-CC-:B------:R-:W-:Y:S01]  /*10a0*/  FFMA.RM R4, R13, R9.reuse, R8.reuse ;  /* 0x000000090d047223 */ /* 0x180fe20000004008 */
[C---:B------:R-:W-:Y:S02]  /*10b0*/  ISETP.NE.AND P2, PT, R7.reuse, RZ, PT ;  /* 0x000000ff0700720c */ /* 0x040fe40003f45270 */
[----:B------:R-:W-:Y:S02]  /*10c0*/  ISETP.NE.AND P1, PT, R7, RZ, PT ;  /* 0x000000ff0700720c */ /* 0x000fe40003f25270 */
[----:B------:R-:W-:Y:S01]  /*10d0*/  LOP3.LUT R5, R3, 0x7fffff, RZ, 0xc0, !PT ;  /* 0x007fffff03057812 */ /* 0x000fe200078ec0ff */
[----:B------:R-:W-:Y:S01]  /*10e0*/  FFMA.RP R3, R13, R9, R8 ;  /* 0x000000090d037223 */ /* 0x000fe20000008008 */
[----:B------:R-:W-:Y:S02]  /*10f0*/  IADD3 R8, PT, PT, R7, 0x20, RZ ;  /* 0x0000002007087810 */ /* 0x000fe40007ffe0ff */
[----:B------:R-:W-:-:S02]  /*1100*/  LOP3.LUT R5, R5, 0x800000, RZ, 0xfc, !PT ;  /* 0x0080000005057812 */ /* 0x000fc400078efcff */
[----:B------:R-:W-:Y:S02]  /*1110*/  IADD3 R7, PT, PT, -R7, RZ, RZ ;  /* 0x000000ff07077210 */ /* 0x000fe40007ffe1ff */
[----:B------:R-:W-:Y:S02]  /*1120*/  SHF.L.U32 R8, R5, R8, RZ ;  /* 0x0000000805087219 */ /* 0x000fe400000006ff */
[----:B------:R-:W-:Y:S02]  /*1130*/  FSETP.NEU.FTZ.AND P0, PT, R3, R4, PT ;  /* 0x000000040300720b */ /* 0x000fe40003f1d000 */
[----:B------:R-:W-:Y:S02]  /*1140*/  SEL R4, R7, RZ, P2 ;  /* 0x000000ff07047207 */ /* 0x000fe40001000000 */
[----:B------:R-:W-:Y:S02]  /*1150*/  ISETP.NE.AND P1, PT, R8, RZ, P1 ;  /* 0x000000ff0800720c */ /* 0x000fe40000f25270 */
[----:B------:R-:W-:-:S02]  /*1160*/  SHF.R.U32.HI R4, RZ, R4, R5 ;  /* 0x00000004ff047219 */ /* 0x000fc40000011605 */
[----:B------:R-:W-:Y:S02]  /*1170*/  PLOP3.LUT P0, PT, P0, P1, PT, 0xf8, 0x8f ;  /* 0x00000000008f781c */ /* 0x000fe40000703f70 */
[----:B------:R-:W-:Y:S02]  /*1180*/  SHF.R.U32.HI R8, RZ, 0x1, R4 ;  /* 0x00000001ff087819 */ /* 0x000fe40000011604 */
[----:B------:R-:W-:-:S04]  /*1190*/  SEL R3, RZ, 0x1, !P0 ;  /* 0x00000001ff037807 */ /* 0x000fc80004000000 */
[----:B------:R-:W-:-:S04]  /*11a0*/  LOP3.LUT R3, R3, 0x1, R8, 0xf8, !PT ;  /* 0x0000000103037812 */ /* 0x000fc800078ef808 */
[----:B------:R-:W-:-:S05]  /*11b0*/  LOP3.LUT R3, R3, R4, RZ, 0xc0, !PT ;  /* 0x0000000403037212 */ /* 0x000fca00078ec0ff */
[----:B------:R-:W-:-:S05]  /*11c0*/  IMAD.IADD R3, R8, 0x1, R3 ;  /* 0x0000000108037824 */ /* 0x000fca00078e0203 */
[----:B------:R-:W-:Y:S01]  /*11d0*/  LOP3.LUT R0, R3, R0, RZ, 0xfc, !PT ;  /* 0x0000000003007212 */ /* 0x000fe200078efcff */
[----:B------:R-:W-:Y:S06]  /*11e0*/  BRA `(.L_x_17) ;  /* 0x0000000000107947 */ /* 0x000fec0003800000 */
.L_x_16:
[----:B------:R-:W-:-:S04]  /*11f0*/  LOP3.LUT R0, R0, 0x80000000, RZ, 0xc0, !PT ;  /* 0x8000000000007812 */ /* 0x000fc800078ec0ff */
[----:B------:R-:W-:Y:S01]  /*1200*/  LOP3.LUT R0, R0, 0x7f800000, RZ, 0xfc, !PT ;  /* 0x7f80000000007812 */ /* 0x000fe200078efcff */
[----:B------:R-:W-:Y:S06]  /*1210*/  BRA `(.L_x_17) ;  /* 0x0000000000047947 */ /* 0x000fec0003800000 */
.L_x_15:
[----:B------:R-:W-:-:S07]  /*1220*/  LEA R0, R4, R0, 0x17 ;  /* 0x0000000004007211 */ /* 0x000fce00078eb8ff */
.L_x_17:
[----:B------:R-:W-:Y:S05]  /*1230*/  BSYNC.RECONVERGENT B2 ;  /* 0x0000000000027941 */ /* 0x000fea0003800200 */
.L_x_14:
[----:B------:R-:W-:Y:S05]  /*1240*/  BRA `(.L_x_18) ;  /* 0x0000000000207947 */ /* 0x000fea0003800000 */
.L_x_13:
[----:B------:R-:W-:-:S04]  /*1250*/  LOP3.LUT R0, R5, 0x80000000, R4, 0x48, !PT ;  /* 0x8000000005007812 */ /* 0x000fc800078e4804 */
[----:B------:R-:W-:Y:S01]  /*1260*/  LOP3.LUT R0, R0, 0x7f800000, RZ, 0xfc, !PT ;  /* 0x7f80000000007812 */ /* 0x000fe200078efcff */
[----:B------:R-:W-:Y:S06]  /*1270*/  BRA `(.L_x_18) ;  /* 0x0000000000147947 */ /* 0x000fec0003800000 */
.L_x_12:
[----:B------:R-:W-:Y:S01]  /*1280*/  LOP3.LUT R0, R5, 0x80000000, R4, 0x48, !PT ;  /* 0x8000000005007812 */ /* 0x000fe200078e4804 */
[----:B------:R-:W-:Y:S06]  /*1290*/  BRA `(.L_x_18) ;  /* 0x00000000000c7947 */ /* 0x000fec0003800000 */
.L_x_11:
[----:B------:R-:W0:Y:S01]  /*12a0*/  MUFU.RSQ R0, -QNAN ;  /* 0xffc0000000007908 */ /* 0x000e220000001400 */
[----:B------:R-:W-:Y:S05]  /*12b0*/  BRA `(.L_x_18) ;  /* 0x0000000000047947 */ /* 0x000fea0003800000 */
.L_x_10:
[----:B------:R-:W-:-:S07]  /*12c0*/  FADD.FTZ R0, R0, R3 ;  /* 0x0000000300007221 */ /* 0x000fce0000010000 */
.L_x_18:
[----:B------:R-:W-:Y:S05]  /*12d0*/  BSYNC.RECONVERGENT B1 ;  /* 0x0000000000017941 */ /* 0x000fea0003800200 */
.L_x_8:
[----:B------:R-:W-:-:S04]  /*12e0*/  HFMA2 R3, -RZ, RZ, 0, 0 ;  /* 0x00000000ff037431 */ /* 0x000fc800000001ff */
[----:B0-----:R-:W-:Y:S05]  /*12f0*/  RET.REL.NODEC R2 `(_Z17uncoalescedKernelPfS_S_S_iii) ;  /* 0xffffffec02407950 */ /* 0x001fea0003c3ffff */
.L_x_19:
[----:B------:R-:W-:-:S00]  /*1300*/  BRA `(.L_x_19) ;  /* 0xfffffffc00fc7947 */ /* 0x000fc0000383ffff */
[----:B------:R-:W-:-:S00]  /*1310*/  NOP ;  /* 0x0000000000007918 */ /* 0x000fc00000000000 */
        /* <DEDUP_REMOVED lines=14> */
.L_x_62:


//--------------------- .text._Z14externalKernelPfS_S_iiii --------------------------
	.section	.text._Z14externalKernelPfS_S_iiii,"ax",@progbits
	.align	128
        .global         _Z14externalKernelPfS_S_iiii
        .type           _Z14externalKernelPfS_S_iiii,@function
        .size           _Z14externalKernelPfS_S_iiii,(.L_x_63 - _Z14externalKernelPfS_S_iiii)
        .other          _Z14externalKernelPfS_S_iiii,@"STO_CUDA_ENTRY STV_DEFAULT"
_Z14externalKernelPfS_S_iiii:
.text._Z14externalKernelPfS_S_iiii:
[----:B------:R-:W-:Y:S01]  /*0000*/  LDC R1, c[0x0][0x37c] ;  /* 0x0000df00ff017b82 */ /* 0x000fe20000000800 */
[----:B------:R-:W0:Y:S02]  /*0010*/  LDCU UR4, c[0x0][0x3a4] ;  /* 0x00007480ff0477ac */ /* 0x000e240008000800 */
[----:B0-----:R-:W-:Y:S01]  /*0020*/  I2FP.F32.S32 R3, UR4 ;  /* 0x0000000400037c45 */ /* 0x001fe20008201400 */
[----:B------:R-:W0:Y:S03]  /*0030*/  LDCU UR4, c[0x0][0x39c] ;  /* 0x00007380ff0477ac */ /* 0x000e260008000800 */
[----:B------:R-:W1:Y:S01]  /*0040*/  MUFU.RCP R2, R3 ;  /* 0x0000000300027308 */ /* 0x000e620000001000 */
[----:B0-----:R-:W-:Y:S01]  /*0050*/  I2FP.F32.S32 R0, UR4 ;  /* 0x0000000400007c45 */ /* 0x001fe20008201400 */
[----:B-1----:R-:W-:-:S06]  /*0060*/  FFMA R5, -R3, R2, 1 ;  /* 0x3f80000003057423 */ /* 0x002fcc0000000102 */
[----:B------:R-:W0:Y:S01]  /*0070*/  FCHK P0, R0, R3 ;  /* 0x0000000300007302 */ /* 0x000e220000000000 */
[----:B------:R-:W-:-:S04]  /*0080*/  FFMA R5, R2, R5, R2 ;  /* 0x0000000502057223 */ /* 0x000fc80000000002 */
[----:B------:R-:W-:-:S04]  /*0090*/  FFMA R2, R0, R5, RZ ;  /* 0x0000000500027223 */ /* 0x000fc800000000ff */
[----:B------:R-:W-:-:S04]  /*00a0*/  FFMA R4, -R3, R2, R0 ;  /* 0x0000000203047223 */ /* 0x000fc80000000100 */
[----:B------:R-:W-:Y:S01]  /*00b0*/  FFMA R2, R5, R4, R2 ;  /* 0x0000000405027223 */ /* 0x000fe20000000002 */
[----:B0-----:R-:W-:Y:S06]  /*00c0*/  @!P0 BRA `(.L_x_20) ;  /* 0x00000000000c8947 */ /* 0x001fec0003800000 */
[----:B------:R-:W-:-:S07]  /*00d0*/  MOV R2, 0xf0 ;  /* 0x000000f000027802 */ /* 0x000fce0000000f00 */
[----:B------:R-:W-:Y:S05]  /*00e0*/  CALL.REL.NOINC `($__internal_1_$__cuda_sm3x_div_rn_noftz_f32_slowpath) ;  /* 0x0000000800987944 */ /* 0x000fea0003c00000 */
[----:B------:R-:W-:-:S07]  /*00f0*/  IMAD.MOV.U32 R2, RZ, RZ, R0 ;  /* 0x000000ffff027224 */ /* 0x000fce00078e0000 */
.L_x_20:
[----:B------:R-:W0:Y:S01]  /*0100*/  FRND.CEIL R17, R2 ;  /* 0x0000000200117307 */ /* 0x000e220000209000 */
[----:B------:R-:W1:Y:S01]  /*0110*/  S2R R15, SR_TID.X ;  /* 0x00000000000f7919 */ /* 0x000e620000002100 */
[----:B------:R-:W2:Y:S01]  /*0120*/  LDCU.64 UR4, c[0x0][0x358] ;  /* 0x00006b00ff0477ac */ /* 0x000ea20008000a00 */
[----:B------:R-:W3:Y:S01]  /*0130*/  S2R R0, SR_TID.Y ;  /* 0x0000000000007919 */ /* 0x000ee20000002200 */
[----:B0-----:R-:W-:-:S13]  /*0140*/  FSETP.GT.AND P0, PT, R17, RZ, PT ;  /* 0x000000ff1100720b */ /* 0x001fda0003f04000 */
[----:B--2---:R-:W-:Y:S05]  /*0150*/  @!P0 BRA `(.L_x_21) ;  /* 0x0000000000948947 */ /* 0x004fea0003800000 */
[----:B------:R-:W0:Y:S01]  /*0160*/  S2R R6, SR_CgaCtaId ;  /* 0x0000000000067919 */ /* 0x000e220000008800 */
[----:B------:R-:W2:Y:S01]  /*0170*/  LDC.64 R2, c[0x0][0x388] ;  /* 0x0000e200ff027b82 */ /* 0x000ea20000000a00 */
[----:B------:R-:W-:Y:S01]  /*0180*/  MOV R4, 0x400 ;  /* 0x0000040000047802 */ /* 0x000fe20000000f00 */
[----:B------:R-:W-:Y:S01]  /*0190*/  BSSY.RECONVERGENT B0, `(.L_x_21) ;  /* 0x0000021000007945 */ /* 0x000fe20003800200 */
[----:B------:R-:W-:Y:S01]  /*01a0*/  IMAD.MOV.U32 R10, RZ, RZ, RZ ;  /* 0x000000ffff0a7224 */ /* 0x000fe200078e00ff */
[----:B------:R-:W4:Y:S02]  /*01b0*/  LDCU UR7, c[0x0][0x3a4] ;  /* 0x00007480ff0777ac */ /* 0x000f240008000800 */
[----:B------:R-:W-:Y:S01]  /*01c0*/  VIADD R5, R4, 0xe80 ;  /* 0x00000e8004057836 */ /* 0x000fe20000000000 */
[----:B------:R-:W0:Y:S01]  /*01d0*/  LDCU UR8, c[0x0][0x39c] ;  /* 0x00007380ff0877ac */ /* 0x000e220008000800 */
[----:B------:R-:W0:Y:S02]  /*01e0*/  LDCU UR6, c[0x0][0x398] ;  /* 0x00007300ff0677ac */ /* 0x000e240008000800 */
[----:B0-----:R-:W-:-:S02]  /*01f0*/  LEA R4, R6, R4, 0x18 ;  /* 0x0000000406047211 */ /* 0x001fc400078ec0ff */
[----:B------:R-:W-:-:S03]  /*0200*/  LEA R5, R6, R5, 0x18 ;  /* 0x0000000506057211 */ /* 0x000fc600078ec0ff */
[C---:B-1----:R-:W-:Y:S01]  /*0210*/  IMAD R7, R15.reuse, 0x74, R4 ;  /* 0x000000740f077824 */ /* 0x042fe200078e0204 */
[----:B------:R-:W-:-:S03]  /*0220*/  LEA R8, R15, R5, 0x2 ;  /* 0x000000050f087211 */ /* 0x000fc600078e10ff */
[----:B---34-:R-:W-:-:S07]  /*0230*/  IMAD R9, R0, 0x4, R7 ;  /* 0x0000000400097824 */ /* 0x018fce00078e0207 */
.L_x_23:
[C---:B------:R-:W-:Y:S02]  /*0240*/  IMAD R7, R10.reuse, UR7, R15 ;  /* 0x000000070a077c24 */ /* 0x040fe4000f8e020f */
[----:B------:R-:W-:-:S03]  /*0250*/  VIADD R10, R10, 0x1 ;  /* 0x000000010a0a7836 */ /* 0x000fc60000000000 */
[----:B------:R-:W-:Y:S02]  /*0260*/  ISETP.GE.AND P0, PT, R7, UR8, PT ;  /* 0x0000000807007c0c */ /* 0x000fe4000bf06270 */
[----:B------:R-:W-:-:S04]  /*0270*/  I2FP.F32.U32 R4, R10 ;  /* 0x0000000a00047245 */ /* 0x000fc80000201000 */
[----:B------:R-:W-:-:S07]  /*0280*/  FSETP.GT.AND P1, PT, R17, R4, PT ;  /* 0x000000041100720b */ /* 0x000fce0003f24000 */
[----:B0-----:R-:W-:Y:S06]  /*0290*/  @P0 BRA `(.L_x_22) ;  /* 0x00000000003c0947 */ /* 0x001fec0003800000 */
[----:B------:R-:W-:-:S13]  /*02a0*/  ISETP.NE.AND P0, PT, R0, RZ, PT ;  /* 0x000000ff0000720c */ /* 0x000fda0003f05270 */
[----:B------:R-:W0:Y:S02]  /*02b0*/  @!P0 LDC.64 R4, c[0x0][0x390] ;  /* 0x0000e400ff048b82 */ /* 0x000e240000000a00 */
[----:B0-----:R-:W-:-:S06]  /*02c0*/  @!P0 IMAD.WIDE R4, R7, 0x4, R4 ;  /* 0x0000000407048825 */ /* 0x001fcc00078e0204 */
[----:B------:R-:W3:Y:S01]  /*02d0*/  @!P0 LDG.E R5, desc[UR4][R4.64] ;  /* 0x0000000404058981 */ /* 0x000ee2000c1e1900 */
[----:B------:R-:W-:Y:S05]  /*02e0*/  WARPSYNC.ALL ;  /* 0x0000000000007948 */ /* 0x000fea0003800000 */
[----:B------:R-:W-:-:S04]  /*02f0*/  IMAD R7, R0, UR6, R7 ;  /* 0x0000000600077c24 */ /* 0x000fc8000f8e0207 */
[----:B--2---:R-:W-:Y:S01]  /*0300*/  IMAD.WIDE R6, R7, 0x4, R2 ;  /* 0x0000000407067825 */ /* 0x004fe200078e0202 */
[----:B---3--:R-:W-:Y:S01]  /*0310*/  @!P0 STS [R8], R5 ;  /* 0x0000000508008388 */ /* 0x008fe20000000800 */
[----:B------:R-:W-:Y:S06]  /*0320*/  BAR.SYNC.DEFER_BLOCKING 0x0 ;  /* 0x0000000000007b1d */ /* 0x000fec0000010000 */
[----:B------:R-:W2:Y:S04]  /*0330*/  LDG.E R6, desc[UR4][R6.64] ;  /* 0x0000000406067981 */ /* 0x000ea8000c1e1900 */
[----:B------:R-:W-:Y:S04]  /*0340*/  LDS R11, [R8] ;  /* 0x00000000080b7984 */ /* 0x000fe80000000800 */
[----:B------:R-:W2:Y:S02]  /*0350*/  LDS R13, [R9] ;  /* 0x00000000090d7984 */ /* 0x000ea40000000800 */
[----:B--2---:R-:W-:-:S05]  /*0360*/  FFMA R12, R6, R11, R13 ;  /* 0x0000000b060c7223 */ /* 0x004fca000000000d */
[----:B------:R0:W-:Y:S01]  /*0370*/  STS [R9], R12 ;  /* 0x0000000c09007388 */ /* 0x0001e20000000800 */
[----:B------:R-:W-:Y:S06]  /*0380*/  BAR.SYNC.DEFER_BLOCKING 0x0 ;  /* 0x0000000000007b1d */ /* 0x000fec0000010000 */
.L_x_22:
[----:B------:R-:W-:Y:S05]  /*0390*/  @P1 BRA `(.L_x_23) ;  /* 0xfffffffc00a81947 */ /* 0x000fea000383ffff */
[----:B------:R-:W-:Y:S05]  /*03a0*/  BSYNC.RECONVERGENT B0 ;  /* 0x0000000000007941 */ /* 0x000fea0003800200 */
.L_x_21:
[----:B-1----:R-:W-:-:S13]  /*03b0*/  ISETP.NE.AND P0, PT, R15, RZ, PT ;  /* 0x000000ff0f00720c */ /* 0x002fda0003f05270 */
[----:B------:R-:W-:Y:S05]  /*03c0*/  @P0 EXIT ;  /* 0x000000000000094d */ /* 0x000fea0003800000 */
[----:B------:R-:W1:Y:S02]  /*03d0*/  LDC R6, c[0x0][0x3a4] ;  /* 0x0000e900ff067b82 */ /* 0x000e640000000800 */
[----:B-1----:R-:W-:-:S13]  /*03e0*/  ISETP.GT.AND P0, PT, R6, 0x1, PT ;  /* 0x000000010600780c */ /* 0x002fda0003f04270 */
[----:B--2---:R-:W1:Y:S01]  /*03f0*/  @!P0 S2R R3, SR_CgaCtaId ;  /* 0x0000000000038919 */ /* 0x004e620000008800 */
[----:B------:R-:W-:-:S04]  /*0400*/  @!P0 MOV R2, 0x400 ;  /* 0x0000040000028802 */ /* 0x000fc80000000f00 */
[----:B-1----:R-:W-:-:S04]  /*0410*/  @!P0 LEA R3, R3, R2, 0x18 ;  /* 0x0000000203038211 */ /* 0x002fc800078ec0ff */
[----:B---3--:R-:W-:-:S06]  /*0420*/  @!P0 LEA R15, R0, R3, 0x2 ;  /* 0x00000003000f8211 */ /* 0x008fcc00078e10ff */
[----:B------:R-:W1:Y:S01]  /*0430*/  @!P0 LDS R15, [R15] ;  /* 0x000000000f0f8984 */ /* 0x000e620000000800 */
[----:B------:R-:W-:Y:S05]  /*0440*/  @!P0 BRA `(.L_x_24) ;  /* 0x0000000400b08947 */ /* 0x000fea0003800000 */
[----:B------:R-:W2:Y:S01]  /*0450*/  S2R R4, SR_CgaCtaId ;  /* 0x0000000000047919 */ /* 0x000ea20000008800 */
[----:B------:R-:W-:Y:S01]  /*0460*/  MOV R3, 0x400 ;  /* 0x0000040000037802 */ /* 0x000fe20000000f00 */
[----:B------:R-:W-:Y:S01]  /*0470*/  IMAD.SHL.U32 R2, R0, 0x4, RZ ;  /* 0x0000000400027824 */ /* 0x000fe200078e00ff */
[----:B------:R-:W-:Y:S01]  /*0480*/  IADD3 R5, PT, PT, R6, -0x2, RZ ;  /* 0xfffffffe06057810 */ /* 0x000fe20007ffe0ff */
[----:B------:R-:W-:-:S03]  /*0490*/  IMAD.MOV.U32 R7, RZ, RZ, 0x1 ;  /* 0x00000001ff077424 */ /* 0x000fc600078e00ff */
[----:B------:R-:W-:Y:S01]  /*04a0*/  ISETP.GE.U32.AND P0, PT, R5, 0xf, PT ;  /* 0x0000000f0500780c */ /* 0x000fe20003f06070 */
[----:B------:R-:W-:-:S05]  /*04b0*/  VIADD R5, R6, 0xffffffff ;  /* 0xffffffff06057836 */ /* 0x000fca0000000000 */
[----:B------:R-:W-:Y:S02]  /*04c0*/  LOP3.LUT R6, R5, 0xf, RZ, 0xc0, !PT ;  /* 0x0000000f05067812 */ /* 0x000fe400078ec0ff */
[----:B--2---:R-:W-:-:S05]  /*04d0*/  LEA R3, R4, R3, 0x18 ;  /* 0x0000000304037211 */ /* 0x004fca00078ec0ff */
[----:B------:R-:W-:-:S05]  /*04e0*/  IMAD.IADD R4, R3, 0x1, R2 ;  /* 0x0000000103047824 */ /* 0x000fca00078e0202 */
[----:B-1----:R1:W2:Y:S01]  /*04f0*/  LDS R15, [R4] ;  /* 0x00000000040f7984 */ /* 0x0022a20000000800 */
[----:B------:R-:W-:Y:S05]  /*0500*/  @!P0 BRA `(.L_x_25) ;  /* 0x0000000000b08947 */ /* 0x000fea0003800000 */
[----:B------:R-:W-:Y:S01]  /*0510*/  LOP3.LUT R11, R5, 0xfffffff0, RZ, 0xc0, !PT ;  /* 0xfffffff0050b7812 */ /* 0x000fe200078ec0ff */
[----:B------:R-:W-:Y:S01]  /*0520*/  BSSY.RECONVERGENT B0, `(.L_x_26) ;  /* 0x0000029000007945 */ /* 0x000fe20003800200 */
[----:B------:R-:W-:Y:S01]  /*0530*/  IADD3 R7, PT, PT, R4, 0x3a0, RZ ;  /* 0x000003a004077810 */ /* 0x000fe20007ffe0ff */
[----:B------:R-:W-:Y:S02]  /*0540*/  IMAD.MOV.U32 R8, RZ, RZ, RZ ;  /* 0x000000ffff087224 */ /* 0x000fe400078e00ff */
[----:B------:R-:W-:-:S07]  /*0550*/  IMAD.MOV R11, RZ, RZ, -R11 ;  /* 0x000000ffff0b7224 */ /* 0x000fce00078e0a0b */
.L_x_27:
[----:B------:R-:W2:Y:S01]  /*0560*/  LDS R16, [R7+-0x32c] ;  /* 0xfffcd40007107984 */ /* 0x000ea20000000800 */
[----:B------:R-:W-:Y:S01]  /*0570*/  IADD3 R11, PT, PT, R11, 0x10, RZ ;  /* 0x000000100b0b7810 */ /* 0x000fe20007ffe0ff */
[----:B------:R-:W-:Y:S02]  /*0580*/  VIADD R8, R8, 0x10 ;  /* 0x0000001008087836 */ /* 0x000fe40000000000 */
[----:B------:R-:W3:Y:S01]  /*0590*/  LDS R17, [R7+-0x2b8] ;  /* 0xfffd480007117984 */ /* 0x000ee20000000800 */
[----:B------:R-:W-:-:S03]  /*05a0*/  ISETP.NE.AND P0, PT, R11, RZ, PT ;  /* 0x000000ff0b00720c */ /* 0x000fc60003f05270 */
[----:B------:R-:W4:Y:S04]  /*05b0*/  LDS R18, [R7+-0x244] ;  /* 0xfffdbc0007127984 */ /* 0x000f280000000800 */
[----:B------:R-:W5:Y:S04]  /*05c0*/  LDS R19, [R7+-0x1d0] ;  /* 0xfffe300007137984 */ /* 0x000f680000000800 */
[----:B------:R-:W1:Y:S04]  /*05d0*/  LDS R20, [R7+-0x15c] ;  /* 0xfffea40007147984 */ /* 0x000e680000000800 */
[----:B------:R-:W1:Y:S04]  /*05e0*/  LDS R10, [R7+-0xe8] ;  /* 0xffff1800070a7984 */ /* 0x000e680000000800 */
[----:B0-----:R-:W0:Y:S04]  /*05f0*/  LDS R9, [R7+-0x74] ;  /* 0xffff8c0007097984 */ /* 0x001e280000000800 */
[----:B------:R-:W0:Y:S04]  /*0600*/  LDS R14, [R7] ;  /* 0x00000000070e7984 */ /* 0x000e280000000800 */
[----:B------:R-:W0:Y:S04]  /*0610*/  LDS R13, [R7+0x74] ;  /* 0x00007400070d7984 */ /* 0x000e280000000800 */
[----:B------:R-:W0:Y:S01]  /*0620*/  LDS R12, [R7+0xe8] ;  /* 0x0000e800070c7984 */ /* 0x000e220000000800 */
[----:B--2---:R-:W-:-:S03]  /*0630*/  FADD R16, R16, R15 ;  /* 0x0000000f10107221 */ /* 0x004fc60000000000 */
[----:B------:R-:W2:Y:S01]  /*0640*/  LDS R15, [R7+0x15c] ;  /* 0x00015c00070f7984 */ /* 0x000ea20000000800 */
[----:B---3--:R-:W-:-:S03]  /*0650*/  FADD R17, R16, R17 ;  /* 0x0000001110117221 */ /* 0x008fc60000000000 */
[----:B------:R-:W3:Y:S01]  /*0660*/  LDS R16, [R7+0x1d0] ;  /* 0x0001d00007107984 */ /* 0x000ee20000000800 */
[----:B----4-:R-:W-:-:S03]  /*0670*/  FADD R18, R17, R18 ;  /* 0x0000001211127221 */ /* 0x010fc60000000000 */
[----:B------:R-:W4:Y:S01]  /*0680*/  LDS R17, [R7+0x244] ;  /* 0x0002440007117984 */ /* 0x000f220000000800 */
[----:B-----5:R-:W-:-:S03]  /*0690*/  FADD R19, R18, R19 ;  /* 0x0000001312137221 */ /* 0x020fc60000000000 */
[----:B------:R-:W5:Y:S01]  /*06a0*/  LDS R18, [R7+0x2b8] ;  /* 0x0002b80007127984 */ /* 0x000f620000000800 */
[----:B-1----:R-:W-:-:S03]  /*06b0*/  FADD R21, R19, R20 ;  /* 0x0000001413157221 */ /* 0x002fc60000000000 */
[----:B------:R-:W1:Y:S01]  /*06c0*/  LDS R19, [R7+0x32c] ;  /* 0x00032c0007137984 */ /* 0x000e620000000800 */
[----:B------:R-:W-:-:S03]  /*06d0*/  FADD R10, R21, R10 ;  /* 0x0000000a150a7221 */ /* 0x000fc60000000000 */
[----:B------:R0:W1:Y:S02]  /*06e0*/  LDS R21, [R7+0x3a0] ;  /* 0x0003a00007157984 */ /* 0x0000640000000800 */
[----:B0-----:R-:W-:-:S04]  /*06f0*/  FADD R9, R10, R9 ;  /* 0x000000090a097221 */ /* 0x001fc80000000000 */
[----:B------:R-:W-:Y:S01]  /*0700*/  FADD R14, R9, R14 ;  /* 0x0000000e090e7221 */ /* 0x000fe20000000000 */
[----:B------:R-:W-:-:S03]  /*0710*/  VIADD R7, R7, 0x740 ;  /* 0x0000074007077836 */ /* 0x000fc60000000000 */
[----:B------:R-:W-:-:S04]  /*0720*/  FADD R13, R14, R13 ;  /* 0x0000000d0e0d7221 */ /* 0x000fc80000000000 */
[----:B------:R-:W-:-:S04]  /*0730*/  FADD R12, R13, R12 ;  /* 0x0000000c0d0c7221 */ /* 0x000fc80000000000 */
[----:B--2---:R-:W-:-:S04]  /*0740*/  FADD R15, R12, R15 ;  /* 0x0000000f0c0f7221 */ /* 0x004fc80000000000 */
[----:B---3--:R-:W-:-:S04]  /*0750*/  FADD R16, R15, R16 ;  /* 0x000000100f107221 */ /* 0x008fc80000000000 */
[----:B----4-:R-:W-:-:S04]  /*0760*/  FADD R17, R16, R17 ;  /* 0x0000001110117221 */ /* 0x010fc80000000000 */
[----:B-----5:R-:W-:-:S04]  /*0770*/  FADD R18, R17, R18 ;  /* 0x0000001211127221 */ /* 0x020fc80000000000 */
[----:B-1----:R-:W-:-:S04]  /*0780*/  FADD R18, R18, R19 ;  /* 0x0000001312127221 */ /* 0x002fc80000000000 */
[----:B------:R-:W-:Y:S01]  /*0790*/  FADD R15, R18, R21 ;  /* 0x00000015120f7221 */ /* 0x000fe20000000000 */
[----:B------:R-:W-:Y:S06]  /*07a0*/  @P0 BRA `(.L_x_27) ;  /* 0xfffffffc006c0947 */ /* 0x000fec000383ffff */
[----:B------:R-:W-:Y:S05]  /*07b0*/  BSYNC.RECONVERGENT B0 ;  /* 0x0000000000007941 */ /* 0x000fea0003800200 */
.L_x_26:
[----:B------:R-:W-:-:S07]  /*07c0*/  IADD3 R7, PT, PT, R8, 0x1, RZ ;  /* 0x0000000108077810 */ /* 0x000fce0007ffe0ff */
.L_x_25:
[----:B------:R-:W-:-:S13]  /*07d0*/  ISETP.NE.AND P0, PT, R6, RZ, PT ;  /* 0x000000ff0600720c */ /* 0x000fda0003f05270 */
[----:B------:R-:W-:Y:S05]  /*07e0*/  @!P0 BRA `(.L_x_28) ;  /* 0x0000000000c48947 */ /* 0x000fea0003800000 */
[----:B------:R-:W-:Y:S02]  /*07f0*/  ISETP.GE.U32.AND P0, PT, R6, 0x8, PT ;  /* 0x000000080600780c */ /* 0x000fe40003f06070 */
[----:B------:R-:W-:-:S04]  /*0800*/  LOP3.LUT R10, R5, 0x7, RZ, 0xc0, !PT ;  /* 0x00000007050a7812 */ /* 0x000fc800078ec0ff */
[----:B------:R-:W-:-:S07]  /*0810*/  ISETP.NE.AND P1, PT, R10, RZ, PT ;  /* 0x000000ff0a00720c */ /* 0x000fce0003f25270 */
[----:B------:R-:W-:Y:S06]  /*0820*/  @!P0 BRA `(.L_x_29) ;  /* 0x0000000000488947 */ /* 0x000fec0003800000 */
[C---:B------:R-:W-:Y:S02]  /*0830*/  IMAD R6, R7.reuse, 0x74, R4 ;  /* 0x0000007407067824 */ /* 0x040fe400078e0204 */
[----:B------:R-:W-:-:S03]  /*0840*/  VIADD R7, R7, 0x8 ;  /* 0x0000000807077836 */ /* 0x000fc60000000000 */
[----:B------:R-:W2:Y:S04]  /*0850*/  LDS R8, [R6] ;  /* 0x0000000006087984 */ /* 0x000ea80000000800 */
[----:B0-----:R-:W0:Y:S04]  /*0860*/  LDS R9, [R6+0x74] ;  /* 0x0000740006097984 */ /* 0x001e280000000800 */
[----:B------:R-:W3:Y:S04]  /*0870*/  LDS R11, [R6+0xe8] ;  /* 0x0000e800060b7984 */ /* 0x000ee80000000800 */
[----:B------:R-:W4:Y:S04]  /*0880*/  LDS R13, [R6+0x15c] ;  /* 0x00015c00060d7984 */ /* 0x000f280000000800 */
[----:B------:R-:W5:Y:S04]  /*0890*/  LDS R17, [R6+0x1d0] ;  /* 0x0001d00006117984 */ /* 0x000f680000000800 */
[----:B------:R-:W1:Y:S04]  /*08a0*/  LDS R19, [R6+0x244] ;  /* 0x0002440006137984 */ /* 0x000e680000000800 */
[----:B------:R-:W1:Y:S04]  /*08b0*/  LDS R21, [R6+0x2b8] ;  /* 0x0002b80006157984 */ /* 0x000e680000000800 */
[----:B------:R-:W1:Y:S01]  /*08c0*/  LDS R23, [R6+0x32c] ;  /* 0x00032c0006177984 */ /* 0x000e620000000800 */
[----:B--2---:R-:W-:-:S04]  /*08d0*/  FADD R8, R15, R8 ;  /* 0x000000080f087221 */ /* 0x004fc80000000000 */
[----:B0-----:R-:W-:-:S04]  /*08e0*/  FADD R8, R8, R9 ;  /* 0x0000000908087221 */ /* 0x001fc80000000000 */
[----:B---3--:R-:W-:-:S04]  /*08f0*/  FADD R8, R8, R11 ;  /* 0x0000000b08087221 */ /* 0x008fc80000000000 */
[----:B----4-:R-:W-:-:S04]  /*0900*/  FADD R8, R8, R13 ;  /* 0x0000000d08087221 */ /* 0x010fc80000000000 */
[----:B-----5:R-:W-:-:S04]  /*0910*/  FADD R8, R8, R17 ;  /* 0x0000001108087221 */ /* 0x020fc80000000000 */
[----:B-1----:R-:W-:-:S04]  /*0920*/  FADD R8, R8, R19 ;  /* 0x0000001308087221 */ /* 0x002fc80000000000 */
[----:B------:R-:W-:-:S04]  /*0930*/  FADD R8, R8, R21 ;  /* 0x0000001508087221 */ /* 0x000fc80000000000 */
[----:B------:R-:W-:-:S07]  /*0940*/  FADD R15, R8, R23 ;  /* 0x00000017080f7221 */ /* 0x000fce0000000000 */
.L_x_29:
[----:B------:R-:W-:Y:S04]  /*0950*/  BSSY.RECONVERGENT B0, `(.L_x_28) ;  /* 0x000001a000007945 */ /* 0x000fe80003800200 */
        /* <DEDUP_REMOVED lines=10> */
[----:B------:R-:W4:Y:S01]  /*0a00*/  LDS R13, [R6+0x15c] ;  /* 0x00015c00060d7984 */ /* 0x000f220000000800 */
[----:B--2---:R-:W-:-:S04]  /*0a10*/  FADD R8, R15, R8 ;  /* 0x000000080f087221 */ /* 0x004fc80000000000 */
[----:B0-----:R-:W-:-:S04]  /*0a20*/  FADD R8, R8, R9 ;  /* 0x0000000908087221 */ /* 0x001fc80000000000 */
[----:B---3--:R-:W-:-:S04]  /*0a30*/  FADD R8, R8, R11 ;  /* 0x0000000b08087221 */ /* 0x008fc80000000000 */
[----:B----4-:R-:W-:-:S07]  /*0a40*/  FADD R15, R8, R13 ;  /* 0x0000000d080f7221 */ /* 0x010fce0000000000 */
.L_x_31:
[----:B------:R-:W-:Y:S05]  /*0a50*/  @!P1 BRA `(.L_x_30) ;  /* 0x0000000000249947 */ /* 0x000fea0003800000 */
[----:B------:R-:W-:Y:S01]  /*0a60*/  IMAD R2, R7, 0x74, R2 ;  /* 0x0000007407027824 */ /* 0x000fe200078e0202 */
[----:B------:R-:W-:-:S03]  /*0a70*/  IADD3 R5, PT, PT, -R5, RZ, RZ ;  /* 0x000000ff05057210 */ /* 0x000fc60007ffe1ff */
[----:B------:R-:W-:-:S07]  /*0a80*/  IMAD.IADD R2, R3, 0x1, R2 ;  /* 0x0000000103027824 */ /* 0x000fce00078e0202 */
.L_x_32:
[----:B------:R3:W2:Y:S01]  /*0a90*/  LDS R6, [R2] ;  /* 0x0000000002067984 */ /* 0x0006a20000000800 */
[----:B------:R-:W-:-:S05]  /*0aa0*/  VIADD R5, R5, 0x1 ;  /* 0x0000000105057836 */ /* 0x000fca0000000000 */
[----:B------:R-:W-:Y:S02]  /*0ab0*/  ISETP.NE.AND P0, PT, R5, RZ, PT ;  /* 0x000000ff0500720c */ /* 0x000fe40003f05270 */
[----:B---3--:R-:W-:Y:S01]  /*0ac0*/  IADD3 R2, PT, PT, R2, 0x74, RZ ;  /* 0x0000007402027810 */ /* 0x008fe20007ffe0ff */
[----:B--2---:R-:W-:-:S10]  /*0ad0*/  FADD R15, R6, R15 ;  /* 0x0000000f060f7221 */ /* 0x004fd40000000000 */
[----:B------:R-:W-:Y:S05]  /*0ae0*/  @P0 BRA `(.L_x_32) ;  /* 0xfffffffc00e80947 */ /* 0x000fea000383ffff */
.L_x_30:
[----:B------:R-:W-:Y:S05]  /*0af0*/  BSYNC.RECONVERGENT B0 ;  /* 0x0000000000007941 */ /* 0x000fea0003800200 */
.L_x_28:
[----:B--2---:R2:W-:Y:S02]  /*0b00*/  STS [R4], R15 ;  /* 0x0000000f04007388 */ /* 0x0045e40000000800 */
.L_x_24:
[----:B------:R-:W3:Y:S02]  /*0b10*/  LDC.64 R2, c[0x0][0x380] ;  /* 0x0000e000ff027b82 */ /* 0x000ee40000000a00 */
[----:B---3--:R-:W-:-:S05]  /*0b20*/  IMAD.WIDE.U32 R2, R0, 0x4, R2 ;  /* 0x0000000400027825 */ /* 0x008fca00078e0002 */
[----:B-1----:R-:W-:Y:S01]  /*0b30*/  STG.E desc[UR4][R2.64], R15 ;  /* 0x0000000f02007986 */ /* 0x002fe2000c101904 */
[----:B------:R-:W-:Y:S05]  /*0b40*/  EXIT ;  /* 0x000000000000794d */ /* 0x000fea0003800000 */
        .weak           $__internal_1_$__cuda_sm3x_div_rn_noftz_f32_slowpath
        .type           $__internal_1_$__cuda_sm3x_div_rn_noftz_f32_slowpath,@function
        .size           $__internal_1_$__cuda_sm3x_div_rn_noftz_f32_slowpath,(.L_x_63 - $__internal_1_$__cuda_sm3x_div_rn_noftz_f32_slowpath)
$__internal_1_$__cuda_sm3x_div_rn_noftz_f32_slowpath:
[--C-:B------:R-:W-:Y:S01]  /*0b50*/  SHF.R.U32.HI R5, RZ, 0x17, R3.reuse ;  /* 0x00000017ff057819 */ /* 0x100fe20000011603 */
[----:B------:R-:W-:Y:S01]  /*0b60*/  IMAD.MOV.U32 R7, RZ, RZ, R3 ;  /* 0x000000ffff077224 */ /* 0x000fe200078e0003 */
[----:B------:R-:W-:Y:S02]  /*0b70*/  SHF.R.U32.HI R4, RZ, 0x17, R0 ;  /* 0x00000017ff047819 */ /* 0x000fe40000011600 */
[----:B------:R-:W-:Y:S02]  /*0b80*/  LOP3.LUT R5, R5, 0xff, RZ, 0xc0, !PT ;  /* 0x000000ff05057812 */ /* 0x000fe400078ec0ff */
[----:B------:R-:W-:Y:S02]  /*0b90*/  LOP3.LUT R4, R4, 0xff, RZ, 0xc0, !PT ;  /* 0x000000ff04047812 */ /* 0x000fe400078ec0ff */
[----:B------:R-:W-:Y:S01]  /*0ba0*/  MOV R6, R0 ;  /* 0x0000000000067202 */ /* 0x000fe20000000f00 */
[----:B------:R-:W-:Y:S02]  /*0bb0*/  VIADD R10, R5, 0xffffffff ;  /* 0xffffffff050a7836 */ /* 0x000fe40000000000 */
[----:B------:R-:W-:-:S03]  /*0bc0*/  VIADD R9, R4, 0xffffffff ;  /* 0xffffffff04097836 */ /* 0x000fc60000000000 */
[----:B------:R-:W-:-:S04]  /*0bd0*/  ISETP.GT.U32.AND P0, PT, R10, 0xfd, PT ;  /* 0x000000fd0a00780c */ /* 0x000fc80003f04070 */
[----:B------:R-:W-:-:S13]  /*0be0*/  ISETP.GT.U32.OR P0, PT, R9, 0xfd, P0 ;  /* 0x000000fd0900780c */ /* 0x000fda0000704470 */
[----:B------:R-:W-:Y:S01]  /*0bf0*/  @!P0 IMAD.MOV.U32 R8, RZ, RZ, RZ ;  /* 0x000000ffff088224 */ /* 0x000fe200078e00ff */
[----:B------:R-:W-:Y:S06]  /*0c00*/  @!P0 BRA `(.L_x_33) ;  /* 0x00000000005c8947 */ /* 0x000fec0003800000 */
[----:B------:R-:W-:Y:S02]  /*0c10*/  FSETP.GTU.FTZ.AND P0, PT, |R0|, +INF , PT ;  /* 0x7f8000000000780b */ /* 0x000fe40003f1c200 */
[----:B------:R-:W-:-:S04]  /*0c20*/  FSETP.GTU.FTZ.AND P1, PT, |R3|, +INF , PT ;  /* 0x7f8000000300780b */ /* 0x000fc80003f3c200 */
        /* <DEDUP_REMOVED lines=19> */
[----:B------:R-:W-:Y:S01]  /*0d60*/  @!P1 FFMA R7, R3, 1.84467440737095516160e+19, RZ ;  /* 0x5f80000003079823 */ /* 0x000fe200000000ff */
[----:B------:R-:W-:-:S07]  /*0d70*/  @!P1 VIADD R8, R8, 0x40 ;  /* 0x0000004008089836 */ /* 0x000fce0000000000 */
.L_x_33:
[----:B------:R-:W-:Y:S01]  /*0d80*/  LEA R0, R5, 0xc0800000, 0x17 ;  /* 0xc080000005007811 */ /* 0x000fe200078eb8ff */
[----:B------:R-:W-:-:S03]  /*0d90*/  VIADD R4, R4, 0xffffff81 ;  /* 0xffffff8104047836 */ /* 0x000fc60000000000 */
[----:B------:R-:W-:Y:S01]  /*0da0*/  IADD3 R7, PT, PT, -R0, R7, RZ ;  /* 0x0000000700077210 */ /* 0x000fe20007ffe1ff */
[C---:B------:R-:W-:Y:S01]  /*0db0*/  IMAD R0, R4.reuse, -0x800000, R6 ;  /* 0xff80000004007824 */ /* 0x040fe200078e0206 */
[----:B------:R-:W-:Y:S02]  /*0dc0*/  IADD3 R5, PT, PT, R4, 0x7f, -R5 ;  /* 0x0000007f04057810 */ /* 0x000fe40007ffe805 */
[----:B------:R-:W0:Y:S01]  /*0dd0*/  MUFU.RCP R3, R7 ;  /* 0x0000000700037308 */ /* 0x000e220000001000 */
[----:B------:R-:W-:Y:S02]  /*0de0*/  FADD.FTZ R9, -R7, -RZ ;  /* 0x800000ff07097221 */ /* 0x000fe40000010100 */
[----:B------:R-:W-:Y:S02]  /*0df0*/  IMAD.IADD R5, R5, 0x1, R8 ;  /* 0x0000000105057824 */ /* 0x000fe400078e0208 */
[----:B0-----:R-:W-:-:S04]  /*0e00*/  FFMA R10, R3, R9, 1 ;  /* 0x3f800000030a7423 */ /* 0x001fc80000000009 */
[----:B------:R-:W-:-:S04]  /*0e10*/  FFMA R10, R3, R10, R3 ;  /* 0x0000000a030a7223 */ /* 0x000fc80000000003 */
[----:B------:R-:W-:-:S04]  /*0e20*/  FFMA R3, R0, R10, RZ ;  /* 0x0000000a00037223 */ /* 0x000fc800000000ff */
[----:B------:R-:W-:-:S04]  /*0e30*/  FFMA R6, R9, R3, R0 ;  /* 0x0000000309067223 */ /* 0x000fc80000000000 */
[----:B------:R-:W-:-:S04]  /*0e40*/  FFMA R11, R10, R6, R3 ;  /* 0x000000060a0b7223 */ /* 0x000fc80000000003 */
[----:B------:R-:W-:-:S04]  /*0e50*/  FFMA R6, R9, R11, R0 ;  /* 0x0000000b09067223 */ /* 0x000fc80000000000 */
        /* <DEDUP_REMOVED lines=14> */
[-CC-:B------:R-:W-:Y:S01]  /*0f40*/  FFMA.RZ R0, R10, R6.reuse, R11.reuse ;  /* 0x000000060a007223 */ /* 0x180fe2000000c00b */
[----:B------:R-:W-:Y:S02]  /*0f50*/  VIADD R7, R8, 0x20 ;  /* 0x0000002008077836 */ /* 0x000fe40000000000 */
[-CC-:B------:R-:W-:Y:S01]  /*0f60*/  FFMA.RM R5, R10, R6.reuse, R11.reuse ;  /* 0x000000060a057223 */ /* 0x180fe2000000400b */
[----:B------:R-:W-:Y:S02]  /*0f70*/  ISETP.NE.AND P2, PT, R8, RZ, PT ;  /* 0x000000ff0800720c */ /* 0x000fe40003f45270 */
[----:B------:R-:W-:Y:S01]  /*0f80*/  LOP3.LUT R4, R0, 0x7fffff, RZ, 0xc0, !PT ;  /* 0x007fffff00047812 */ /* 0x000fe200078ec0ff */
[----:B------:R-:W-:Y:S01]  /*0f90*/  FFMA.RP R0, R10, R6, R11 ;  /* 0x000000060a007223 */ /* 0x000fe2000000800b */
[----:B------:R-:W-:Y:S02]  /*0fa0*/  ISETP.NE.AND P1, PT, R8, RZ, PT ;  /* 0x000000ff0800720c */ /* 0x000fe40003f25270 */
        /* <DEDUP_REMOVED lines=15> */
.L_x_39:
[----:B------:R-:W-:-:S04]  /*10a0*/  LOP3.LUT R3, R3, 0x80000000, RZ, 0xc0, !PT ;  /* 0x8000000003037812 */ /* 0x000fc800078ec0ff */
[----:B------:R-:W-:Y:S01]  /*10b0*/  LOP3.LUT R3, R3, 0x7f800000, RZ, 0xfc, !PT ;  /* 0x7f80000003037812 */ /* 0x000fe200078efcff */
[----:B------:R-:W-:Y:S06]  /*10c0*/  BRA `(.L_x_40) ;  /* 0x0000000000287947 */ /* 0x000fec0003800000 */
.L_x_38:
[----:B------:R-:W-:Y:S01]  /*10d0*/  IMAD R3, R5, 0x800000, R3 ;  /* 0x0080000005037824 */ /* 0x000fe200078e0203 */
[----:B------:R-:W-:Y:S06]  /*10e0*/  BRA `(.L_x_40) ;  /* 0x0000000000207947 */ /* 0x000fec0003800000 */
.L_x_37:
[----:B------:R-:W-:-:S04]  /*10f0*/  LOP3.LUT R3, R7, 0x80000000, R6, 0x48, !PT ;  /* 0x8000000007037812 */ /* 0x000fc800078e4806 */
[----:B------:R-:W-:Y:S01]  /*1100*/  LOP3.LUT R3, R3, 0x7f800000, RZ, 0xfc, !PT ;  /* 0x7f80000003037812 */ /* 0x000fe200078efcff */
[----:B------:R-:W-:Y:S06]  /*1110*/  BRA `(.L_x_40) ;  /* 0x0000000000147947 */ /* 0x000fec0003800000 */
.L_x_36:
[----:B------:R-:W-:Y:S01]  /*1120*/  LOP3.LUT R3, R7, 0x80000000, R6, 0x48, !PT ;  /* 0x8000000007037812 */ /* 0x000fe200078e4806 */
[----:B------:R-:W-:Y:S06]  /*1130*/  BRA `(.L_x_40) ;  /* 0x00000000000c7947 */ /* 0x000fec0003800000 */
.L_x_35:
[----:B------:R-:W0:Y:S01]  /*1140*/  MUFU.RSQ R3, -QNAN ;  /* 0xffc0000000037908 */ /* 0x000e220000001400 */
[----:B------:R-:W-:Y:S05]  /*1150*/  BRA `(.L_x_40) ;  /* 0x0000000000047947 */ /* 0x000fea0003800000 */
.L_x_34:
[----:B------:R-:W-:-:S07]  /*1160*/  FADD.FTZ R3, R0, R3 ;  /* 0x0000000300037221 */ /* 0x000fce0000010000 */
.L_x_40:
[----:B0-----:R-:W-:Y:S01]  /*1170*/  MOV R0, R3 ;  /* 0x0000000300007202 */ /* 0x001fe20000000f00 */
[----:B------:R-:W-:-:S04]  /*1180*/  IMAD.MOV.U32 R3, RZ, RZ, 0x0 ;  /* 0x00000000ff037424 */ /* 0x000fc800078e00ff */
[----:B------:R-:W-:Y:S05]  /*1190*/  RET.REL.NODEC R2 `(_Z14externalKernelPfS_S_iiii) ;  /* 0xffffffec02987950 */ /* 0x000fea0003c3ffff */
.L_x_41:
        /* <DEDUP_REMOVED lines=14> */
.L_x_63:


//--------------------- .text._Z22memory_coalescedKernelPfS_S_S_iii --------------------------
	.section	.text._Z22memory_coalescedKernelPfS_S_S_iii,"ax",@progbits
	.align	128
        .global         _Z22memory_coalescedKernelPfS_S_S_iii
        .type           _Z22memory_coalescedKernelPfS_S_S_iii,@function
        .size           _Z22memory_coalescedKernelPfS_S_S_iii,(.L_x_64 - _Z22memory_coalescedKernelPfS_S_S_iii)
        .other          _Z22memory_coalescedKernelPfS_S_S_iii,@"STO_CUDA_ENTRY STV_DEFAULT"
_Z22memory_coalescedKernelPfS_S_S_iii:
.text._Z22memory_coalescedKernelPfS_S_S_iii:
[----:B------:R-:W-:Y:S01]  /*0000*/  LDC R1, c[0x0][0x37c] ;  /* 0x0000df00ff017b82 */ /* 0x000fe20000000800 */
[----:B------:R-:W0:Y:S07]  /*0010*/  S2R R0, SR_TID.X ;  /* 0x0000000000007919 */ /* 0x000e2e0000002100 */
[----:B------:R-:W1:Y:S01]  /*0020*/  S2UR UR4, SR_CTAID.X ;  /* 0x00000000000479c3 */ /* 0x000e620000002500 */
[----:B------:R-:W1:Y:S01]  /*0030*/  LDCU UR5, c[0x0][0x360] ;  /* 0x00006c00ff0577ac */ /* 0x000e620008000800 */
[----:B------:R-:W2:Y:S01]  /*0040*/  LDCU UR6, c[0x0][0x3a4] ;  /* 0x00007480ff0677ac */ /* 0x000ea20008000800 */
[----:B-1----:R-:W-:-:S06]  /*0050*/  UIMAD UR4, UR4, UR5, URZ ;  /* 0x00000005040472a4 */ /* 0x002fcc000f8e02ff */
[----:B0-----:R-:W-:-:S04]  /*0060*/  IADD3 R2, PT, PT, R0, UR4, RZ ;  /* 0x0000000400027c10 */ /* 0x001fc8000fffe0ff */
[----:B--2---:R-:W-:-:S13]  /*0070*/  ISETP.GE.AND P0, PT, R2, UR6, PT ;  /* 0x0000000602007c0c */ /* 0x004fda000bf06270 */
[----:B------:R-:W-:Y:S05]  /*0080*/  @P0 EXIT ;  /* 0x000000000000094d */ /* 0x000fea0003800000 */
[----:B------:R-:W0:Y:S01]  /*0090*/  LDCU UR7, c[0x0][0x3a8] ;  /* 0x00007500ff0777ac */ /* 0x000e220008000800 */
[----:B------:R-:W-:Y:S01]  /*00a0*/  HFMA2 R28, -RZ, RZ, 0, 0 ;  /* 0x00000000ff1c7431 */ /* 0x000fe200000001ff */
[----:B------:R-:W1:Y:S01]  /*00b0*/  LDCU.64 UR12, c[0x0][0x358] ;  /* 0x00006b00ff0c77ac */ /* 0x000e620008000a00 */
[----:B0-----:R-:W-:-:S09]  /*00c0*/  UISETP.GE.AND UP0, UPT, UR7, 0x1, UPT ;  /* 0x000000010700788c */ /* 0x001fd2000bf06270 */
[----:B-1----:R-:W-:Y:S05]  /*00d0*/  BRA.U !UP0, `(.L_x_42) ;  /* 0x0000000908e47547 */ /* 0x002fea000b800000 */
[----:B------:R-:W-:Y:S01]  /*00e0*/  UISETP.GE.U32.AND UP1, UPT, UR7, 0x10, UPT ;  /* 0x000000100700788c */ /* 0x000fe2000bf26070 */
[----:B------:R-:W-:Y:S01]  /*00f0*/  MOV R28, RZ ;  /* 0x000000ff001c7202 */ /* 0x000fe20000000f00 */
[----:B------:R-:W-:Y:S01]  /*0100*/  ULOP3.LUT UR10, UR7, 0xf, URZ, 0xc0, !UPT ;  /* 0x0000000f070a7892 */ /* 0x000fe2000f8ec0ff */
[----:B------:R-:W-:Y:S02]  /*0110*/  MOV R4, RZ ;  /* 0x000000ff00047202 */ /* 0x000fe40000000f00 */
[----:B------:R-:W-:Y:S01]  /*0120*/  MOV R3, RZ ;  /* 0x000000ff00037202 */ /* 0x000fe20000000f00 */
[----:B------:R-:W-:-:S03]  /*0130*/  UISETP.NE.AND UP0, UPT, UR10, URZ, UPT ;  /* 0x000000ff0a00728c */ /* 0x000fc6000bf05270 */
[----:B------:R-:W-:Y:S08]  /*0140*/  BRA.U !UP1, `(.L_x_43) ;  /* 0x0000000509547547 */ /* 0x000ff0000b800000 */
[----:B------:R-:W0:Y:S01]  /*0150*/  LDCU.64 UR8, c[0x0][0x380] ;  /* 0x00007000ff0877ac */ /* 0x000e220008000a00 */
[----:B------:R-:W-:Y:S01]  /*0160*/  HFMA2 R3, -RZ, RZ, 0, 0 ;  /* 0x00000000ff037431 */ /* 0x000fe200000001ff */
[----:B------:R-:W-:Y:S01]  /*0170*/  MOV R28, RZ ;  /* 0x000000ff001c7202 */ /* 0x000fe20000000f00 */
[----:B------:R-:W-:Y:S01]  /*0180*/  IMAD.MOV.U32 R5, RZ, RZ, R2 ;  /* 0x000000ffff057224 */ /* 0x000fe200078e0002 */
[----:B0-----:R-:W-:Y:S02]  /*0190*/  UIADD3 UR5, UP1, UPT, UR8, 0x20, URZ ;  /* 0x0000002008057890 */ /* 0x001fe4000ff3e0ff */
[----:B------:R-:W-:Y:S02]  /*01a0*/  ULOP3.LUT UR8, UR7, 0x7ffffff0, URZ, 0xc0, !UPT ;  /* 0x7ffffff007087892 */ /* 0x000fe4000f8ec0ff */
[----:B------:R-:W-:Y:S02]  /*01b0*/  UIADD3.X UR6, UPT, UPT, URZ, UR9, URZ, UP1, !UPT ;  /* 0x00000009ff067290 */ /* 0x000fe40008ffe4ff */
[----:B------:R-:W-:Y:S01]  /*01c0*/  MOV R6, UR5 ;  /* 0x0000000500067c02 */ /* 0x000fe20008000f00 */
[----:B------:R-:W-:-:S02]  /*01d0*/  UIADD3 UR9, UPT, UPT, -UR8, URZ, URZ ;  /* 0x000000ff08097290 */ /* 0x000fc4000fffe1ff */
[----:B------:R-:W-:Y:S02]  /*01e0*/  MOV R4, UR8 ;  /* 0x0000000800047c02 */ /* 0x000fe40008000f00 */
[----:B------:R-:W-:-:S08]  /*01f0*/  MOV R13, UR6 ;  /* 0x00000006000d7c02 */ /* 0x000fd00008000f00 */
.L_x_44:
[----:B------:R-:W0:Y:S01]  /*0200*/  LDC.64 R14, c[0x0][0x388] ;  /* 0x0000e200ff0e7b82 */ /* 0x000e220000000a00 */
[----:B------:R-:W-:-:S05]  /*0210*/  MOV R12, R6 ;  /* 0x00000006000c7202 */ /* 0x000fca0000000f00 */
[----:B------:R-:W2:Y:S02]  /*0220*/  LDG.E R27, desc[UR12][R12.64+-0x20] ;  /* 0xffffe00c0c1b7981 */ /* 0x000ea4000c1e1900 */
[----:B------:R-:W1:Y:S02]  /*0230*/  LDC R8, c[0x0][0x3a0] ;  /* 0x0000e800ff087b82 */ /* 0x000e640000000800 */
[----:B------:R-:W3:Y:S04]  /*0240*/  LDG.E R17, desc[UR12][R12.64+-0x1c] ;  /* 0xffffe40c0c117981 */ /* 0x000ee8000c1e1900 */
[----:B------:R-:W4:Y:S04]  /*0250*/  LDG.E R19, desc[UR12][R12.64+-0x18] ;  /* 0xffffe80c0c137981 */ /* 0x000f28000c1e1900 */
[----:B------:R-:W5:Y:S04]  /*0260*/  LDG.E R20, desc[UR12][R12.64+-0x14] ;  /* 0xffffec0c0c147981 */ /* 0x000f68000c1e1900 */
[----:B------:R-:W5:Y:S01]  /*0270*/  LDG.E R21, desc[UR12][R12.64+-0x10] ;  /* 0xfffff00c0c157981 */ /* 0x000f62000c1e1900 */
[----:B0-----:R-:W-:-:S03]  /*0280*/  IMAD.WIDE R14, R5, 0x4, R14 ;  /* 0x00000004050e7825 */ /* 0x001fc600078e020e */
[----:B------:R-:W5:Y:S04]  /*0290*/  LDG.E R26, desc[UR12][R12.64+-0x8] ;  /* 0xfffff80c0c1a7981 */ /* 0x000f68000c1e1900 */
[----:B------:R0:W2:Y:S01]  /*02a0*/  LDG.E R29, desc[UR12][R14.64] ;  /* 0x0000000c0e1d7981 */ /* 0x0000a2000c1e1900 */
[----:B-1----:R-:W-:-:S05]  /*02b0*/  IMAD.WIDE R22, R8, 0x4, R14 ;  /* 0x0000000408167825 */ /* 0x002fca00078e020e */
[----:B------:R1:W3:Y:S01]  /*02c0*/  LDG.E R16, desc[UR12][R22.64] ;  /* 0x0000000c16107981 */ /* 0x0002e2000c1e1900 */
[----:B------:R-:W-:-:S05]  /*02d0*/  IMAD.WIDE R24, R8, 0x4, R22 ;  /* 0x0000000408187825 */ /* 0x000fca00078e0216 */
[----:B------:R1:W4:Y:S01]  /*02e0*/  LDG.E R18, desc[UR12][R24.64] ;  /* 0x0000000c18127981 */ /* 0x000322000c1e1900 */
[----:B------:R-:W-:-:S04]  /*02f0*/  IMAD.WIDE R6, R8, 0x4, R24 ;  /* 0x0000000408067825 */ /* 0x000fc800078e0218 */
[C---:B------:R-:W-:Y:S02]  /*0300*/  IMAD.WIDE R10, R8.reuse, 0x4, R6 ;  /* 0x00000004080a7825 */ /* 0x040fe400078e0206 */
[----:B------:R-:W5:Y:S02]  /*0310*/  LDG.E R7, desc[UR12][R6.64] ;  /* 0x0000000c06077981 */ /* 0x000f64000c1e1900 */
[C---:B0-----:R-:W-:Y:S02]  /*0320*/  IMAD.WIDE R14, R8.reuse, 0x4, R10 ;  /* 0x00000004080e7825 */ /* 0x041fe400078e020a */
[----:B------:R-:W5:Y:S02]  /*0330*/  LDG.E R10, desc[UR12][R10.64] ;  /* 0x0000000c0a0a7981 */ /* 0x000f64000c1e1900 */
[C---:B-1----:R-:W-:Y:S02]  /*0340*/  IMAD.WIDE R22, R8.reuse, 0x4, R14 ;  /* 0x0000000408167825 */ /* 0x042fe400078e020e */
[----:B------:R-:W5:Y:S04]  /*0350*/  LDG.E R6, desc[UR12][R12.64+-0xc] ;  /* 0xfffff40c0c067981 */ /* 0x000f68000c1e1900 */
[----:B------:R-:W5:Y:S04]  /*0360*/  LDG.E R9, desc[UR12][R22.64] ;  /* 0x0000000c16097981 */ /* 0x000f68000c1e1900 */
[----:B------:R0:W5:Y:S01]  /*0370*/  LDG.E R11, desc[UR12][R14.64] ;  /* 0x0000000c0e0b7981 */ /* 0x000162000c1e1900 */
[----:B------:R-:W-:-:S04]  /*0380*/  IMAD.WIDE R24, R8, 0x4, R22 ;  /* 0x0000000408187825 */ /* 0x000fc800078e0216 */
[----:B--2---:R-:W-:Y:S02]  /*0390*/  FFMA R29, R27, R29, R28 ;  /* 0x0000001d1b1d7223 */ /* 0x004fe4000000001c */
[----:B------:R-:W2:Y:S04]  /*03a0*/  LDG.E R27, desc[UR12][R12.64+-0x4] ;  /* 0xfffffc0c0c1b7981 */ /* 0x000ea8000c1e1900 */
[----:B------:R-:W2:Y:S01]  /*03b0*/  LDG.E R28, desc[UR12][R24.64] ;  /* 0x0000000c181c7981 */ /* 0x000ea2000c1e1900 */
[----:B0-----:R-:W-:-:S04]  /*03c0*/  IMAD.WIDE R14, R8, 0x4, R24 ;  /* 0x00000004080e7825 */ /* 0x001fc800078e0218 */
[----:B---3--:R-:W-:Y:S01]  /*03d0*/  FFMA R29, R17, R16, R29 ;  /* 0x00000010111d7223 */ /* 0x008fe2000000001d */
[----:B------:R-:W-:-:S04]  /*03e0*/  IMAD.WIDE R16, R8, 0x4, R14 ;  /* 0x0000000408107825 */ /* 0x000fc800078e020e */
[----:B----4-:R-:W-:Y:S01]  /*03f0*/  FFMA R29, R19, R18, R29 ;  /* 0x00000012131d7223 */ /* 0x010fe2000000001d */
[----:B------:R-:W3:Y:S01]  /*0400*/  LDG.E R14, desc[UR12][R14.64] ;  /* 0x0000000c0e0e7981 */ /* 0x000ee2000c1e1900 */
[----:B------:R-:W-:-:S03]  /*0410*/  IMAD.WIDE R18, R8, 0x4, R16 ;  /* 0x0000000408127825 */ /* 0x000fc600078e0210 */
[----:B------:R-:W4:Y:S01]  /*0420*/  LDG.E R25, desc[UR12][R12.64+0x4] ;  /* 0x0000040c0c197981 */ /* 0x000f22000c1e1900 */
[----:B-----5:R-:W-:-:S03]  /*0430*/  FFMA R20, R20, R7, R29 ;  /* 0x0000000714147223 */ /* 0x020fc6000000001d */
[----:B------:R-:W3:Y:S01]  /*0440*/  LDG.E R29, desc[UR12][R12.64] ;  /* 0x0000000c0c1d7981 */ /* 0x000ee2000c1e1900 */
[----:B------:R-:W-:-:S04]  /*0450*/  IMAD.WIDE R22, R8, 0x4, R18 ;  /* 0x0000000408167825 */ /* 0x000fc800078e0212 */
[----:B------:R-:W-:Y:S01]  /*0460*/  FFMA R7, R21, R10, R20 ;  /* 0x0000000a15077223 */ /* 0x000fe20000000014 */
[----:B------:R-:W4:Y:S01]  /*0470*/  LDG.E R16, desc[UR12][R16.64] ;  /* 0x0000000c10107981 */ /* 0x000f22000c1e1900 */
[----:B------:R-:W-:-:S03]  /*0480*/  IMAD.WIDE R20, R8, 0x4, R22 ;  /* 0x0000000408147825 */ /* 0x000fc600078e0216 */
[----:B------:R-:W5:Y:S04]  /*0490*/  LDG.E R18, desc[UR12][R18.64] ;  /* 0x0000000c12127981 */ /* 0x000f68000c1e1900 */
[----:B------:R-:W5:Y:S01]  /*04a0*/  LDG.E R15, desc[UR12][R12.64+0x8] ;  /* 0x0000080c0c0f7981 */ /* 0x000f62000c1e1900 */
[----:B------:R-:W-:Y:S01]  /*04b0*/  FFMA R11, R6, R11, R7 ;  /* 0x0000000b060b7223 */ /* 0x000fe20000000007 */
[----:B------:R-:W-:Y:S02]  /*04c0*/  IMAD.WIDE R6, R8, 0x4, R20 ;  /* 0x0000000408067825 */ /* 0x000fe400078e0214 */
[----:B------:R-:W5:Y:S04]  /*04d0*/  LDG.E R24, desc[UR12][R22.64] ;  /* 0x0000000c16187981 */ /* 0x000f68000c1e1900 */
[----:B------:R-:W5:Y:S04]  /*04e0*/  LDG.E R19, desc[UR12][R12.64+0xc] ;  /* 0x00000c0c0c137981 */ /* 0x000f68000c1e1900 */
[----:B------:R0:W5:Y:S02]  /*04f0*/  LDG.E R17, desc[UR12][R20.64] ;  /* 0x0000000c14117981 */ /* 0x000164000c1e1900 */
[----:B0-----:R-:W-:Y:S01]  /*0500*/  FFMA R20, R26, R9, R11 ;  /* 0x000000091a147223 */ /* 0x001fe2000000000b */
[C---:B------:R-:W-:Y:S01]  /*0510*/  IMAD.WIDE R10, R8.reuse, 0x4, R6 ;  /* 0x00000004080a7825 */ /* 0x040fe200078e0206 */
[----:B------:R-:W5:Y:S04]  /*0520*/  LDG.E R26, desc[UR12][R12.64+0x10] ;  /* 0x0000100c0c1a7981 */ /* 0x000f68000c1e1900 */
[----:B------:R2:W5:Y:S01]  /*0530*/  LDG.E R9, desc[UR12][R6.64] ;  /* 0x0000000c06097981 */ /* 0x000562000c1e1900 */
[----:B------:R-:W-:-:S03]  /*0540*/  IMAD.WIDE R22, R8, 0x4, R10 ;  /* 0x0000000408167825 */ /* 0x000fc600078e020a */
[----:B------:R-:W5:Y:S04]  /*0550*/  LDG.E R21, desc[UR12][R12.64+0x1c] ;  /* 0x00001c0c0c157981 */ /* 0x000f68000c1e1900 */
[----:B------:R-:W5:Y:S01]  /*0560*/  LDG.E R22, desc[UR12][R22.64] ;  /* 0x0000000c16167981 */ /* 0x000f62000c1e1900 */
[----:B--2---:R-:W-:-:S03]  /*0570*/  FFMA R6, R27, R28, R20 ;  /* 0x0000001c1b067223 */ /* 0x004fc60000000014 */
[----:B------:R-:W2:Y:S04]  /*0580*/  LDG.E R28, desc[UR12][R12.64+0x14] ;  /* 0x0000140c0c1c7981 */ /* 0x000ea8000c1e1900 */
[----:B------:R-:W2:Y:S04]  /*0590*/  LDG.E R27, desc[UR12][R10.64] ;  /* 0x0000000c0a1b7981 */ /* 0x000ea8000c1e1900 */
[----:B------:R0:W2:Y:S01]  /*05a0*/  LDG.E R20, desc[UR12][R12.64+0x18] ;  /* 0x0000180c0c147981 */ /* 0x0000a2000c1e1900 */
[----:B---3--:R-:W-:-:S04]  /*05b0*/  FFMA R14, R29, R14, R6 ;  /* 0x0000000e1d0e7223 */ /* 0x008fc80000000006 */
[----:B----4-:R-:W-:Y:S01]  /*05c0*/  FFMA R14, R25, R16, R14 ;  /* 0x00000010190e7223 */ /* 0x010fe2000000000e */
[----:B------:R-:W-:-:S03]  /*05d0*/  UIADD3 UR9, UPT, UPT, UR9, 0x10, URZ ;  /* 0x0000001009097890 */ /* 0x000fc6000fffe0ff */
[----:B-----5:R-:W-:Y:S01]  /*05e0*/  FFMA R14, R15, R18, R14 ;  /* 0x000000120f0e7223 */ /* 0x020fe2000000000e */
[----:B------:R-:W-:-:S03]  /*05f0*/  UISETP.NE.AND UP1, UPT, UR9, URZ, UPT ;  /* 0x000000ff0900728c */ /* 0x000fc6000bf25270 */
[----:B------:R-:W-:Y:S01]  /*0600*/  FFMA R19, R19, R24, R14 ;  /* 0x0000001813137223 */ /* 0x000fe2000000000e */
[----:B------:R-:W-:Y:S01]  /*0610*/  IADD3 R6, P0, PT, R12, 0x40, RZ ;  /* 0x000000400c067810 */ /* 0x000fe20007f1e0ff */
[C---:B------:R-:W-:Y:S01]  /*0620*/  IMAD R5, R8.reuse, 0x10, R5 ;  /* 0x0000001008057824 */ /* 0x040fe200078e0205 */
[----:B------:R-:W-:Y:S01]  /*0630*/  LEA R3, R8, R3, 0x4 ;  /* 0x0000000308037211 */ /* 0x000fe200078e20ff */
[----:B------:R-:W-:Y:S01]  /*0640*/  FFMA R17, R26, R17, R19 ;  /* 0x000000111a117223 */ /* 0x000fe20000000013 */
[----:B0-----:R-:W-:-:S03]  /*0650*/  IADD3.X R13, PT, PT, RZ, R13, RZ, P0, !PT ;  /* 0x0000000dff0d7210 */ /* 0x001fc600007fe4ff */
[----:B--2---:R-:W-:-:S04]  /*0660*/  FFMA R9, R28, R9, R17 ;  /* 0x000000091c097223 */ /* 0x004fc80000000011 */
[----:B------:R-:W-:-:S04]  /*0670*/  FFMA R20, R20, R27, R9 ;  /* 0x0000001b14147223 */ /* 0x000fc80000000009 */
[----:B------:R-:W-:Y:S01]  /*0680*/  FFMA R28, R21, R22, R20 ;  /* 0x00000016151c7223 */ /* 0x000fe20000000014 */
[----:B------:R-:W-:Y:S06]  /*0690*/  BRA.U UP1, `(.L_x_44) ;  /* 0xfffffff901d87547 */ /* 0x000fec000b83ffff */
.L_x_43:
[----:B------:R-:W-:Y:S05]  /*06a0*/  BRA.U !UP0, `(.L_x_42) ;  /* 0x0000000508707547 */ /* 0x000fea000b800000 */
[----:B------:R-:W-:Y:S02]  /*06b0*/  UISETP.GE.U32.AND UP0, UPT, UR10, 0x8, UPT ;  /* 0x000000080a00788c */ /* 0x000fe4000bf06070 */
[----:B------:R-:W-:-:S04]  /*06c0*/  ULOP3.LUT UR6, UR7, 0x7, URZ, 0xc0, !UPT ;  /* 0x0000000707067892 */ /* 0x000fc8000f8ec0ff */
[----:B------:R-:W-:-:S03]  /*06d0*/  UISETP.NE.AND UP1, UPT, UR6, URZ, UPT ;  /* 0x000000ff0600728c */ /* 0x000fc6000bf25270 */
[----:B------:R-:W-:Y:S08]  /*06e0*/  BRA.U !UP0, `(.L_x_45) ;  /* 0x00000001089c7547 */ /* 0x000ff0000b800000 */
[----:B------:R-:W0:Y:S01]  /*06f0*/  LDC.64 R14, c[0x0][0x388] ;  /* 0x0000e200ff0e7b82 */ /* 0x000e220000000a00 */
[----:B------:R-:W-:-:S07]  /*0700*/  IADD3 R5, PT, PT, R2, R3, RZ ;  /* 0x0000000302057210 */ /* 0x000fce0007ffe0ff */
[----:B------:R-:W1:Y:S08]  /*0710*/  LDC R19, c[0x0][0x3a0] ;  /* 0x0000e800ff137b82 */ /* 0x000e700000000800 */
[----:B------:R-:W2:Y:S01]  /*0720*/  LDC.64 R6, c[0x0][0x380] ;  /* 0x0000e000ff067b82 */ /* 0x000ea20000000a00 */
[----:B0-----:R-:W-:-:S05]  /*0730*/  IMAD.WIDE R14, R5, 0x4, R14 ;  /* 0x00000004050e7825 */ /* 0x001fca00078e020e */
[----:B------:R0:W3:Y:S01]  /*0740*/  LDG.E R5, desc[UR12][R14.64] ;  /* 0x0000000c0e057981 */ /* 0x0000e2000c1e1900 */
[----:B-1----:R-:W-:-:S05]  /*0750*/  IMAD.WIDE R26, R19, 0x4, R14 ;  /* 0x00000004131a7825 */ /* 0x002fca00078e020e */
[----:B------:R-:W4:Y:S01]  /*0760*/  LDG.E R18, desc[UR12][R26.64] ;  /* 0x0000000c1a127981 */ /* 0x000f22000c1e1900 */
[----:B------:R-:W-:-:S04]  /*0770*/  IMAD.WIDE R16, R19, 0x4, R26 ;  /* 0x0000000413107825 */ /* 0x000fc800078e021a */
[----:B--2---:R-:W-:Y:S01]  /*0780*/  IMAD.WIDE.U32 R6, R4, 0x4, R6 ;  /* 0x0000000404067825 */ /* 0x004fe200078e0006 */
[----:B------:R1:W2:Y:S03]  /*0790*/  LDG.E R25, desc[UR12][R16.64] ;  /* 0x0000000c10197981 */ /* 0x0002a6000c1e1900 */
[C---:B------:R-:W-:Y:S01]  /*07a0*/  IMAD.WIDE R12, R19.reuse, 0x4, R16 ;  /* 0x00000004130c7825 */ /* 0x040fe200078e0210 */
[----:B------:R-:W3:Y:S04]  /*07b0*/  LDG.E R21, desc[UR12][R6.64] ;  /* 0x0000000c06157981 */ /* 0x000ee8000c1e1900 */
[----:B------:R-:W4:Y:S01]  /*07c0*/  LDG.E R23, desc[UR12][R6.64+0x4] ;  /* 0x0000040c06177981 */ /* 0x000f22000c1e1900 */
[----:B------:R-:W-:-:S03]  /*07d0*/  IMAD.WIDE R8, R19, 0x4, R12 ;  /* 0x0000000413087825 */ /* 0x000fc600078e020c */
[----:B------:R-:W2:Y:S01]  /*07e0*/  LDG.E R20, desc[UR12][R6.64+0x8] ;  /* 0x0000080c06147981 */ /* 0x000ea2000c1e1900 */
[----:B------:R-:W-:-:S03]  /*07f0*/  IMAD.WIDE R10, R19, 0x4, R8 ;  /* 0x00000004130a7825 */ /* 0x000fc600078e0208 */
[----:B------:R-:W5:Y:S04]  /*0800*/  LDG.E R13, desc[UR12][R12.64] ;  /* 0x0000000c0c0d7981 */ /* 0x000f68000c1e1900 */
[----:B------:R-:W5:Y:S01]  /*0810*/  LDG.E R22, desc[UR12][R6.64+0xc] ;  /* 0x00000c0c06167981 */ /* 0x000f62000c1e1900 */
[----:B0-----:R-:W-:-:S03]  /*0820*/  IMAD.WIDE R14, R19, 0x4, R10 ;  /* 0x00000004130e7825 */ /* 0x001fc600078e020a */
[----:B------:R-:W5:Y:S04]  /*0830*/  LDG.E R9, desc[UR12][R8.64] ;  /* 0x0000000c08097981 */ /* 0x000f68000c1e1900 */
[----:B------:R-:W5:Y:S01]  /*0840*/  LDG.E R24, desc[UR12][R6.64+0x10] ;  /* 0x0000100c06187981 */ /* 0x000f62000c1e1900 */
[----:B-1----:R-:W-:-:S03]  /*0850*/  IMAD.WIDE R16, R19, 0x4, R14 ;  /* 0x0000000413107825 */ /* 0x002fc600078e020e */
[----:B------:R-:W5:Y:S04]  /*0860*/  LDG.E R10, desc[UR12][R10.64] ;  /* 0x0000000c0a0a7981 */ /* 0x000f68000c1e1900 */
[----:B------:R-:W5:Y:S04]  /*0870*/  LDG.E R27, desc[UR12][R6.64+0x14] ;  /* 0x0000140c061b7981 */ /* 0x000f68000c1e1900 */
[----:B------:R-:W5:Y:S04]  /*0880*/  LDG.E R26, desc[UR12][R14.64] ;  /* 0x0000000c0e1a7981 */ /* 0x000f68000c1e1900 */
[----:B------:R-:W5:Y:S04]  /*0890*/  LDG.E R29, desc[UR12][R6.64+0x18] ;  /* 0x0000180c061d7981 */ /* 0x000f68000c1e1900 */
[----:B------:R-:W5:Y:S04]  /*08a0*/  LDG.E R12, desc[UR12][R6.64+0x1c] ;  /* 0x00001c0c060c7981 */ /* 0x000f68000c1e1900 */
[----:B------:R-:W5:Y:S01]  /*08b0*/  LDG.E R16, desc[UR12][R16.64] ;  /* 0x0000000c10107981 */ /* 0x000f62000c1e1900 */
[----:B------:R-:W-:-:S02]  /*08c0*/  LEA R3, R19, R3, 0x3 ;  /* 0x0000000313037211 */ /* 0x000fc400078e18ff */
[----:B------:R-:W-:Y:S01]  /*08d0*/  IADD3 R4, PT, PT, R4, 0x8, RZ ;  /* 0x0000000804047810 */ /* 0x000fe20007ffe0ff */
[----:B---3--:R-:W-:-:S04]  /*08e0*/  FFMA R28, R21, R5, R28 ;  /* 0x00000005151c7223 */ /* 0x008fc8000000001c */
[----:B----4-:R-:W-:-:S04]  /*08f0*/  FFMA R23, R23, R18, R28 ;  /* 0x0000001217177223 */ /* 0x010fc8000000001c */
[----:B--2---:R-:W-:-:S04]  /*0900*/  FFMA R23, R20, R25, R23 ;  /* 0x0000001914177223 */ /* 0x004fc80000000017 */
[----:B-----5:R-:W-:-:S04]  /*0910*/  FFMA R13, R22, R13, R23 ;  /* 0x0000000d160d7223 */ /* 0x020fc80000000017 */
[----:B------:R-:W-:-:S04]  /*0920*/  FFMA R24, R24, R9, R13 ;  /* 0x0000000918187223 */ /* 0x000fc8000000000d */
[----:B------:R-:W-:-:S04]  /*0930*/  FFMA R10, R27, R10, R24 ;  /* 0x0000000a1b0a7223 */ /* 0x000fc80000000018 */
[----:B------:R-:W-:-:S04]  /*0940*/  FFMA R29, R29, R26, R10 ;  /* 0x0000001a1d1d7223 */ /* 0x000fc8000000000a */
[----:B------:R-:W-:-:S07]  /*0950*/  FFMA R28, R12, R16, R29 ;  /* 0x000000100c1c7223 */ /* 0x000fce000000001d */
.L_x_45:
        /* <DEDUP_REMOVED lines=9> */
[----:B0-----:R-:W-:-:S04]  /*09f0*/  IMAD.WIDE R12, R13, 0x4, R10 ;  /* 0x000000040d0c7825 */ /* 0x001fc800078e020a */
[----:B-1----:R-:W-:Y:S02]  /*0a00*/  IMAD.WIDE R14, R8, 0x4, R12 ;  /* 0x00000004080e7825 */ /* 0x002fe400078e020c */
[----:B------:R-:W3:Y:S02]  /*0a10*/  LDG.E R12, desc[UR12][R12.64] ;  /* 0x0000000c0c0c7981 */ /* 0x000ee4000c1e1900 */
[----:B--2---:R-:W-:-:S04]  /*0a20*/  IMAD.WIDE.U32 R6, R4, 0x4, R6 ;  /* 0x0000000404067825 */ /* 0x004fc800078e0006 */
[C---:B------:R-:W-:Y:S01]  /*0a30*/  IMAD.WIDE R16, R8.reuse, 0x4, R14 ;  /* 0x0000000408107825 */ /* 0x040fe200078e020e */
[----:B------:R-:W3:Y:S04]  /*0a40*/  LDG.E R5, desc[UR12][R6.64] ;  /* 0x0000000c06057981 */ /* 0x000ee8000c1e1900 */
[----:B------:R-:W2:Y:S01]  /*0a50*/  LDG.E R14, desc[UR12][R14.64] ;  /* 0x0000000c0e0e7981 */ /* 0x000ea2000c1e1900 */
[----:B------:R-:W-:-:S03]  /*0a60*/  IMAD.WIDE R10, R8, 0x4, R16 ;  /* 0x00000004080a7825 */ /* 0x000fc600078e0210 */
[----:B------:R-:W2:Y:S04]  /*0a70*/  LDG.E R18, desc[UR12][R6.64+0x4] ;  /* 0x0000040c06127981 */ /* 0x000ea8000c1e1900 */
[----:B------:R-:W4:Y:S04]  /*0a80*/  LDG.E R9, desc[UR12][R16.64] ;  /* 0x0000000c10097981 */ /* 0x000f28000c1e1900 */
[----:B------:R-:W4:Y:S04]  /*0a90*/  LDG.E R20, desc[UR12][R6.64+0x8] ;  /* 0x0000080c06147981 */ /* 0x000f28000c1e1900 */
[----:B------:R-:W5:Y:S04]  /*0aa0*/  LDG.E R22, desc[UR12][R6.64+0xc] ;  /* 0x00000c0c06167981 */ /* 0x000f68000c1e1900 */
[----:B------:R-:W5:Y:S01]  /*0ab0*/  LDG.E R10, desc[UR12][R10.64] ;  /* 0x0000000c0a0a7981 */ /* 0x000f62000c1e1900 */
[----:B------:R-:W-:-:S02]  /*0ac0*/  LEA R3, R8, R3, 0x2 ;  /* 0x0000000308037211 */ /* 0x000fc400078e10ff */
[----:B------:R-:W-:Y:S01]  /*0ad0*/  IADD3 R4, PT, PT, R4, 0x4, RZ ;  /* 0x0000000404047810 */ /* 0x000fe20007ffe0ff */
[----:B---3--:R-:W-:-:S04]  /*0ae0*/  FFMA R5, R5, R12, R28 ;  /* 0x0000000c05057223 */ /* 0x008fc8000000001c */
[----:B--2---:R-:W-:-:S04]  /*0af0*/  FFMA R5, R18, R14, R5 ;  /* 0x0000000e12057223 */ /* 0x004fc80000000005 */
[----:B----4-:R-:W-:-:S04]  /*0b00*/  FFMA R5, R20, R9, R5 ;  /* 0x0000000914057223 */ /* 0x010fc80000000005 */
[----:B-----5:R-:W-:-:S07]  /*0b10*/  FFMA R28, R22, R10, R5 ;  /* 0x0000000a161c7223 */ /* 0x020fce0000000005 */
.L_x_46:
[----:B------:R-:W-:Y:S05]  /*0b20*/  BRA.U !UP1, `(.L_x_42) ;  /* 0x0000000109507547 */ /* 0x000fea000b800000 */
[----:B------:R-:W0:Y:S01]  /*0b30*/  LDC.64 R8, c[0x0][0x380] ;  /* 0x0000e000ff087b82 */ /* 0x000e220000000a00 */
[----:B------:R-:W-:Y:S01]  /*0b40*/  IADD3 R3, PT, PT, R0, UR4, R3 ;  /* 0x0000000400037c10 */ /* 0x000fe2000fffe003 */
[----:B------:R-:W1:Y:S01]  /*0b50*/  LDCU UR6, c[0x0][0x3a0] ;  /* 0x00007400ff0677ac */ /* 0x000e620008000800 */
[----:B------:R-:W-:-:S05]  /*0b60*/  UIADD3 UR5, UPT, UPT, -UR5, URZ, URZ ;  /* 0x000000ff05057290 */ /* 0x000fca000fffe1ff */
[----:B------:R-:W2:Y:S01]  /*0b70*/  LDC.64 R6, c[0x0][0x388] ;  /* 0x0000e200ff067b82 */ /* 0x000ea20000000a00 */
[----:B0-----:R-:W-:-:S04]  /*0b80*/  IMAD.WIDE.U32 R4, R4, 0x4, R8 ;  /* 0x0000000404047825 */ /* 0x001fc800078e0008 */
[----:B------:R-:W-:Y:S01]  /*0b90*/  IMAD.MOV.U32 R0, RZ, RZ, R4 ;  /* 0x000000ffff007224 */ /* 0x000fe200078e0004 */
[----:B-1----:R-:W-:-:S07]  /*0ba0*/  MOV R11, R5 ;  /* 0x00000005000b7202 */ /* 0x002fce0000000f00 */
.L_x_47:
[----:B--2---:R-:W-:Y:S01]  /*0bb0*/  IMAD.WIDE R4, R3, 0x4, R6 ;  /* 0x0000000403047825 */ /* 0x004fe200078e0206 */
[----:B------:R-:W-:Y:S02]  /*0bc0*/  MOV R9, R11 ;  /* 0x0000000b00097202 */ /* 0x000fe40000000f00 */
[----:B------:R-:W-:-:S03]  /*0bd0*/  MOV R8, R0 ;  /* 0x0000000000087202 */ /* 0x000fc60000000f00 */
[----:B------:R-:W2:Y:S04]  /*0be0*/  LDG.E R4, desc[UR12][R4.64] ;  /* 0x0000000c04047981 */ /* 0x000ea8000c1e1900 */
[----:B------:R-:W2:Y:S01]  /*0bf0*/  LDG.E R9, desc[UR12][R8.64] ;  /* 0x0000000c08097981 */ /* 0x000ea2000c1e1900 */
[----:B------:R-:W-:Y:S01]  /*0c00*/  UIADD3 UR5, UPT, UPT, UR5, 0x1, URZ ;  /* 0x0000000105057890 */ /* 0x000fe2000fffe0ff */
[----:B------:R-:W-:Y:S02]  /*0c10*/  IADD3 R0, P0, PT, R0, 0x4, RZ ;  /* 0x0000000400007810 */ /* 0x000fe40007f1e0ff */
[----:B------:R-:W-:Y:S01]  /*0c20*/  IADD3 R3, PT, PT, R3, UR6, RZ ;  /* 0x0000000603037c10 */ /* 0x000fe2000fffe0ff */
[----:B------:R-:W-:Y:S01]  /*0c30*/  UISETP.NE.AND UP0, UPT, UR5, URZ, UPT ;  /* 0x000000ff0500728c */ /* 0x000fe2000bf05270 */
[----:B------:R-:W-:Y:S01]  /*0c40*/  IADD3.X R11, PT, PT, RZ, R11, RZ, P0, !PT ;  /* 0x0000000bff0b7210 */ /* 0x000fe200007fe4ff */
[----:B--2---:R-:W-:-:S07]  /*0c50*/  FFMA R28, R9, R4, R28 ;  /* 0x00000004091c7223 */ /* 0x004fce000000001c */
[----:B------:R-:W-:Y:S05]  /*0c60*/  BRA.U UP0, `(.L_x_47) ;  /* 0xfffffffd00d07547 */ /* 0x000fea000b83ffff */
.L_x_42:
[----:B------:R-:W-:Y:S01]  /*0c70*/  MOV R3, 0x3bbb989d ;  /* 0x3bbb989d00037802 */ /* 0x000fe20000000f00 */
[----:B------:R-:W-:Y:S01]  /*0c80*/  IMAD.MOV.U32 R5, RZ, RZ, 0x437c0000 ;  /* 0x437c0000ff057424 */ /* 0x000fe200078e00ff */
[----:B------:R-:W-:Y:S03]  /*0c90*/  BSSY.RECONVERGENT B0, `(.L_x_48) ;  /* 0x0000015000007945 */ /* 0x000fe60003800200 */
[----:B------:R-:W-:-:S04]  /*0ca0*/  FFMA.SAT R0, R28, R3, 0.5 ;  /* 0x3f0000001c007423 */ /* 0x000fc80000002003 */
[----:B------:R-:W-:-:S04]  /*0cb0*/  FFMA.RM R0, R0, R5, 12582913 ;  /* 0x4b40000100007423 */ /* 0x000fc80000004005 */
[C---:B------:R-:W-:Y:S01]  /*0cc0*/  FADD R3, R0.reuse, -12583039 ;  /* 0xcb40007f00037421 */ /* 0x040fe20000000000 */
[----:B------:R-:W-:-:S03]  /*0cd0*/  SHF.L.U32 R0, R0, 0x17, RZ ;  /* 0x0000001700007819 */ /* 0x000fc600000006ff */
[----:B------:R-:W-:-:S04]  /*0ce0*/  FFMA R3, R28, 1.4426950216293334961, -R3 ;  /* 0x3fb8aa3b1c037823 */ /* 0x000fc80000000803 */
[----:B------:R-:W-:-:S06]  /*0cf0*/  FFMA R3, R28, 1.925963033500011079e-08, R3 ;  /* 0x32a570601c037823 */ /* 0x000fcc0000000003 */
[----:B------:R-:W0:Y:S02]  /*0d00*/  MUFU.EX2 R3, R3 ;  /* 0x0000000300037308 */ /* 0x000e240000000800 */
[----:B0-----:R-:W-:-:S04]  /*0d10*/  FMUL R0, R0, R3 ;  /* 0x0000000300007220 */ /* 0x001fc80000400000 */
[----:B------:R-:W-:-:S04]  /*0d20*/  FADD R9, R0, 1 ;  /* 0x3f80000000097421 */ /* 0x000fc80000000000 */
[----:B------:R-:W0:Y:S08]  /*0d30*/  MUFU.RCP R4, R9 ;  /* 0x0000000900047308 */ /* 0x000e300000001000 */
[----:B------:R-:W1:Y:S01]  /*0d40*/  FCHK P0, R0, R9 ;  /* 0x0000000900007302 */ /* 0x000e620000000000 */
[----:B0-----:R-:W-:-:S04]  /*0d50*/  FFMA R5, -R9, R4, 1 ;  /* 0x3f80000009057423 */ /* 0x001fc80000000104 */
[----:B------:R-:W-:-:S04]  /*0d60*/  FFMA R5, R4, R5, R4 ;  /* 0x0000000504057223 */ /* 0x000fc80000000004 */
[----:B------:R-:W-:-:S04]  /*0d70*/  FFMA R4, R0, R5, RZ ;  /* 0x0000000500047223 */ /* 0x000fc800000000ff */
[----:B------:R-:W-:-:S04]  /*0d80*/  FFMA R6, -R9, R4, R0 ;  /* 0x0000000409067223 */ /* 0x000fc80000000100 */
[----:B------:R-:W-:Y:S01]  /*0d90*/  FFMA R8, R5, R6, R4 ;  /* 0x0000000605087223 */ /* 0x000fe20000000004 */
[----:B-1----:R-:W-:Y:S06]  /*0da0*/  @!P0 BRA `(.L_x_49) ;  /* 0x00000000000c8947 */ /* 0x002fec0003800000 */
[----:B------:R-:W-:-:S07]  /*0db0*/  MOV R4, 0xdd0 ;  /* 0x00000dd000047802 */ /* 0x000fce0000000f00 */
[----:B------:R-:W-:Y:S05]  /*0dc0*/  CALL.REL.NOINC `($__internal_2_$__cuda_sm3x_div_rn_noftz_f32_slowpath) ;  /* 0x0000000000287944 */ /* 0x000fea0003c00000 */
[----:B------:R-:W-:-:S07]  /*0dd0*/  MOV R8, R0 ;  /* 0x0000000000087202 */ /* 0x000fce0000000f00 */
.L_x_49:
[----:B------:R-:W-:Y:S05]  /*0de0*/  BSYNC.RECONVERGENT B0 ;  /* 0x0000000000007941 */ /* 0x000fea0003800200 */
.L_x_48:
        /* <DEDUP_REMOVED lines=8> */
        .weak           $__internal_2_$__cuda_sm3x_div_rn_noftz_f32_slowpath
        .type           $__internal_2_$__cuda_sm3x_div_rn_noftz_f32_slowpath,@function
        .size           $__internal_2_$__cuda_sm3x_div_rn_noftz_f32_slowpath,(.L_x_64 - $__internal_2_$__cuda_sm3x_div_rn_noftz_f32_slowpath)
$__internal_2_$__cuda_sm3x_div_rn_noftz_f32_slowpath:
[----:B------:R-:W-:Y:S01]  /*0e70*/  SHF.R.U32.HI R5, RZ, 0x17, R9 ;  /* 0x00000017ff057819 */ /* 0x000fe20000011609 */
[----:B------:R-:W-:Y:S01]  /*0e80*/  BSSY.RECONVERGENT B1, `(.L_x_50) ;  /* 0x0000065000017945 */ /* 0x000fe20003800200 */
[----:B------:R-:W-:Y:S02]  /*0e90*/  SHF.R.U32.HI R3, RZ, 0x17, R0 ;  /* 0x00000017ff037819 */ /* 0x000fe40000011600 */
[----:B------:R-:W-:Y:S02]  /*0ea0*/  LOP3.LUT R13, R5, 0xff, RZ, 0xc0, !PT ;  /* 0x000000ff050d7812 */ /* 0x000fe400078ec0ff */
[----:B------:R-:W-:Y:S02]  /*0eb0*/  LOP3.LUT R10, R3, 0xff, RZ, 0xc0, !PT ;  /* 0x000000ff030a7812 */ /* 0x000fe400078ec0ff */
[----:B------:R-:W-:Y:S02]  /*0ec0*/  IADD3 R11, PT, PT, R13, -0x1, RZ ;  /* 0xffffffff0d0b7810 */ /* 0x000fe40007ffe0ff */
[----:B------:R-:W-:-:S02]  /*0ed0*/  IADD3 R8, PT, PT, R10, -0x1, RZ ;  /* 0xffffffff0a087810 */ /* 0x000fc40007ffe0ff */
[----:B------:R-:W-:Y:S02]  /*0ee0*/  ISETP.GT.U32.AND P0, PT, R11, 0xfd, PT ;  /* 0x000000fd0b00780c */ /* 0x000fe40003f04070 */
[----:B------:R-:W-:Y:S02]  /*0ef0*/  MOV R5, R0 ;  /* 0x0000000000057202 */ /* 0x000fe40000000f00 */
[----:B------:R-:W-:Y:S02]  /*0f00*/  ISETP.GT.U32.OR P0, PT, R8, 0xfd, P0 ;  /* 0x000000fd0800780c */ /* 0x000fe40000704470 */
[----:B------:R-:W-:-:S11]  /*0f10*/  MOV R6, R9 ;  /* 0x0000000900067202 */ /* 0x000fd60000000f00 */
        /* <DEDUP_REMOVED lines=22> */
[----:B------:R-:W-:Y:S01]  /*1080*/  @!P0 FFMA R5, R0, 1.84467440737095516160e+19, RZ ;  /* 0x5f80000000058823 */ /* 0x000fe200000000ff */
[----:B------:R-:W-:Y:S01]  /*1090*/  @!P0 MOV R7, 0xffffffc0 ;  /* 0xffffffc000078802 */ /* 0x000fe20000000f00 */
[----:B------:R-:W-:-:S03]  /*10a0*/  @!P1 FFMA R6, R3, 1.84467440737095516160e+19, RZ ;  /* 0x5f80000003069823 */ /* 0x000fc600000000ff */
[----:B------:R-:W-:-:S07]  /*10b0*/  @!P1 IADD3 R7, PT, PT, R7, 0x40, RZ ;  /* 0x0000004007079810 */ /* 0x000fce0007ffe0ff */
.L_x_51:
[----:B------:R-:W-:Y:S01]  /*10c0*/  LEA R3, R13, 0xc0800000, 0x17 ;  /* 0xc08000000d037811 */ /* 0x000fe200078eb8ff */
[----:B------:R-:W-:Y:S03]  /*10d0*/  BSSY.RECONVERGENT B2, `(.L_x_56) ;  /* 0x0000036000027945 */ /* 0x000fe60003800200 */
[----:B------:R-:W-:Y:S02]  /*10e0*/  IADD3 R3, PT, PT, -R3, R6, RZ ;  /* 0x0000000603037210 */ /* 0x000fe40007ffe1ff */
[----:B------:R-:W-:Y:S02]  /*10f0*/  IADD3 R6, PT, PT, R10, -0x7f, RZ ;  /* 0xffffff810a067810 */ /* 0x000fe40007ffe0ff */
[----:B------:R-:W0:Y:S01]  /*1100*/  MUFU.RCP R8, R3 ;  /* 0x0000000300087308 */ /* 0x000e220000001000 */
[----:B------:R-:W-:Y:S02]  /*1110*/  FADD.FTZ R9, -R3, -RZ ;  /* 0x800000ff03097221 */ /* 0x000fe40000010100 */
[C---:B------:R-:W-:Y:S01]  /*1120*/  IMAD R0, R6.reuse, -0x800000, R5 ;  /* 0xff80000006007824 */ /* 0x040fe200078e0205 */
[----:B------:R-:W-:-:S05]  /*1130*/  IADD3 R6, PT, PT, R6, 0x7f, -R13 ;  /* 0x0000007f06067810 */ /* 0x000fca0007ffe80d */
        /* <DEDUP_REMOVED lines=10> */
[----:B------:R-:W-:-:S04]  /*11e0*/  IADD3 R7, PT, PT, R3, R6, RZ ;  /* 0x0000000603077210 */ /* 0x000fc80007ffe0ff */
[----:B------:R-:W-:-:S04]  /*11f0*/  IADD3 R3, PT, PT, R7, -0x1, RZ ;  /* 0xffffffff07037810 */ /* 0x000fc80007ffe0ff */
        /* <DEDUP_REMOVED lines=10> */
[CCC-:B------:R-:W-:Y:S01]  /*12a0*/  FFMA.RM R6, R10.reuse, R8.reuse, R11.reuse ;  /* 0x000000080a067223 */ /* 0x1c0fe2000000400b */
        /* <DEDUP_REMOVED lines=16> */
[----:B------:R-:W-:-:S04]  /*13b0*/  LOP3.LUT R3, R3, R6, RZ, 0xc0, !PT ;  /* 0x0000000603037212 */ /* 0x000fc800078ec0ff */
[----:B------:R-:W-:-:S04]  /*13c0*/  IADD3 R3, PT, PT, R8, R3, RZ ;  /* 0x0000000308037210 */ /* 0x000fc80007ffe0ff */
[----:B------:R-:W-:Y:S01]  /*13d0*/  LOP3.LUT R0, R3, R0, RZ, 0xfc, !PT ;  /* 0x0000000003007212 */ /* 0x000fe200078efcff */
[----:B------:R-:W-:Y:S06]  /*13e0*/  BRA `(.L_x_59) ;  /* 0x0000000000107947 */ /* 0x000fec0003800000 */
.L_x_58:
[----:B------:R-:W-:-:S04]  /*13f0*/  LOP3.LUT R0, R0, 0x80000000, RZ, 0xc0, !PT ;  /* 0x8000000000007812 */ /* 0x000fc800078ec0ff */
[----:B------:R-:W-:Y:S01]  /*1400*/  LOP3.LUT R0, R0, 0x7f800000, RZ, 0xfc, !PT ;  /* 0x7f80000000007812 */ /* 0x000fe200078efcff */
[----:B------:R-:W-:Y:S06]  /*1410*/  BRA `(.L_x_59) ;  /* 0x0000000000047947 */ /* 0x000fec0003800000 */
.L_x_57:
[----:B------:R-:W-:-:S07]  /*1420*/  LEA R0, R6, R0, 0x17 ;  /* 0x0000000006007211 */ /* 0x000fce00078eb8ff */
.L_x_59:
[----:B------:R-:W-:Y:S05]  /*1430*/  BSYNC.RECONVERGENT B2 ;  /* 0x0000000000027941 */ /* 0x000fea0003800200 */
.L_x_56:
[----:B------:R-:W-:Y:S05]  /*1440*/  BRA `(.L_x_60) ;  /* 0x0000000000207947 */ /* 0x000fea0003800000 */
.L_x_55:
[----:B------:R-:W-:-:S04]  /*1450*/  LOP3.LUT R0, R6, 0x80000000, R5, 0x48, !PT ;  /* 0x8000000006007812 */ /* 0x000fc800078e4805 */
[----:B------:R-:W-:Y:S01]  /*1460*/  LOP3.LUT R0, R0, 0x7f800000, RZ, 0xfc, !PT ;  /* 0x7f80000000007812 */ /* 0x000fe200078efcff */
[----:B------:R-:W-:Y:S06]  /*1470*/  BRA `(.L_x_60) ;  /* 0x0000000000147947 */ /* 0x000fec0003800000 */
.L_x_54:
[----:B------:R-:W-:Y:S01]  /*1480*/  LOP3.LUT R0, R6, 0x80000000, R5, 0x48, !PT ;  /* 0x8000000006007812 */ /* 0x000fe200078e4805 */
[----:B------:R-:W-:Y:S06]  /*1490*/  BRA `(.L_x_60) ;  /* 0x00000000000c7947 */ /* 0x000fec0003800000 */
.L_x_53:
[----:B------:R-:W0:Y:S01]  /*14a0*/  MUFU.RSQ R0, -QNAN ;  /* 0xffc0000000007908 */ /* 0x000e220000001400 */
[----:B------:R-:W-:Y:S05]  /*14b0*/  BRA `(.L_x_60) ;  /* 0x0000000000047947 */ /* 0x000fea0003800000 */
.L_x_52:
[----:B------:R-:W-:-:S07]  /*14c0*/  FADD.FTZ R0, R0, R3 ;  /* 0x0000000300007221 */ /* 0x000fce0000010000 */
.L_x_60:
[----:B------:R-:W-:Y:S05]  /*14d0*/  BSYNC.RECONVERGENT B1 ;  /* 0x0000000000017941 */ /* 0x000fea0003800200 */
.L_x_50:
[----:B------:R-:W-:-:S04]  /*14e0*/  HFMA2 R5, -RZ, RZ, 0, 0 ;  /* 0x00000000ff057431 */ /* 0x000fc800000001ff */
[----:B0-----:R-:W-:Y:S05]  /*14f0*/  RET.REL.NODEC R4 `(_Z22memory_coalescedKernelPfS_S_S_iii) ;  /* 0xffffffe804c07950 */ /* 0x001fea0003c3ffff */
.L_x_61:
        /* <DEDUP_REMOVED lines=16> */
.L_x_64:


//--------------------- .nv.shared.reserved.0     --------------------------
	.section	.nv.shared.reserved.0,"aw",@nobits
	.weak		__nv_reservedSMEM_offset_0_alias
	.size		__nv_reservedSMEM_offset_0_alias, 0, 64
	.other		__nv_reservedSMEM_offset_0_alias,@"STO_CUDA_RESERVED_SHARED STV_DEFAULT"
__nv_reservedSMEM_offset_0_alias:
	.zero		0
	.zero		64


//--------------------- .nv.shared._Z14externalKernelPfS_S_iiii --------------------------
	.section	.nv.shared._Z14externalKernelPfS_S_iiii,"aw",@nobits
	.sectionflags	@""
	.align	4
.nv.shared._Z14externalKernelPfS_S_iiii:
	.zero		4864


//--------------------- .nv.constant0._Z17uncoalescedKernelPfS_S_S_iii --------------------------
	.section	.nv.constant0._Z17uncoalescedKernelPfS_S_S_iii,"a",@progbits
	.sectionflags	@""
	.align	4
.nv.constant0._Z17uncoalescedKernelPfS_S_S_iii:
	.zero		940


//--------------------- .nv.constant0._Z14externalKernelPfS_S_iiii --------------------------
	.section	.nv.constant0._Z14externalKernelPfS_S_iiii,"a",@progbits
	.sectionflags	@""
	.align	4
.nv.constant0._Z14externalKernelPfS_S_iiii:
	.zero		936


//--------------------- .nv.constant0._Z22memory_coalescedKernelPfS_S_S_iii --------------------------
	.section	.nv.constant0._Z22memory_coalescedKernelPfS_S_S_iii,"a",@progbits
	.sectionflags	@""
	.align	4
.nv.constant0._Z22memory_coalescedKernelPfS_S_S_iii:
	.zero		940


//--------------------- SYMBOLS --------------------------

	.type		.nv.reservedSmem.offset0,@object
	.size		.nv.reservedSmem.offset0,0x4
	.type		.nv.reservedSmem.cap,@object
	.size		.nv.reservedSmem.cap,0x4
